//
// Generated by NVIDIA NVVM Compiler
//
// Compiler Build ID: CL-36424714
// Cuda compilation tools, release 13.0, V13.0.88
// Based on NVVM 20.0.0
//

.version 9.0
.target sm_100
.address_size 64

	// .globl	_Z12PDH_baselineP10hist_entryP8atomdescdi
.extern .func  (.param .b32 func_retval0) vprintf
(
	.param .b64 vprintf_param_0,
	.param .b64 vprintf_param_1
)
;
.global .align 1 .b8 $str[17] = {37, 100, 44, 32, 37, 100, 58, 32, 37, 100, 44, 32, 37, 102, 32, 10};

.visible .entry _Z12PDH_baselineP10hist_entryP8atomdescdi(
	.param .u64 .ptr .align 1 _Z12PDH_baselineP10hist_entryP8atomdescdi_param_0,
	.param .u64 .ptr .align 1 _Z12PDH_baselineP10hist_entryP8atomdescdi_param_1,
	.param .f64 _Z12PDH_baselineP10hist_entryP8atomdescdi_param_2,
	.param .u32 _Z12PDH_baselineP10hist_entryP8atomdescdi_param_3
)
{
	.reg .pred 	%p<8>;
	.reg .b32 	%r<39>;
	.reg .b64 	%rd<34>;
	.reg .b64 	%fd<100>;

	ld.param.u64 	%rd4, [_Z12PDH_baselineP10hist_entryP8atomdescdi_param_0];
	ld.param.u64 	%rd5, [_Z12PDH_baselineP10hist_entryP8atomdescdi_param_1];
	ld.param.f64 	%fd1, [_Z12PDH_baselineP10hist_entryP8atomdescdi_param_2];
	ld.param.u32 	%r18, [_Z12PDH_baselineP10hist_entryP8atomdescdi_param_3];
	cvta.to.global.u64 	%rd1, %rd4;
	cvta.to.global.u64 	%rd2, %rd5;
	mov.u32 	%r19, %ctaid.x;
	mov.u32 	%r20, %ntid.x;
	mul.lo.s32 	%r1, %r19, %r20;
	mov.u32 	%r2, %tid.x;
	add.s32 	%r35, %r1, %r2;
	add.s32 	%r38, %r35, 1;
	setp.ge.s32 	%p1, %r38, %r18;
	@%p1 bra 	$L__BB0_10;
	mul.wide.s32 	%rd6, %r35, 24;
	add.s64 	%rd3, %rd2, %rd6;
	not.b32 	%r21, %r1;
	add.s32 	%r22, %r18, %r21;
	sub.s32 	%r5, %r22, %r2;
	sub.s32 	%r23, %r18, %r35;
	add.s32 	%r24, %r23, -2;
	setp.lt.u32 	%p2, %r24, 3;
	@%p2 bra 	$L__BB0_5;
	and.b32  	%r25, %r5, -4;
	neg.s32 	%r34, %r25;
$L__BB0_3:
	.pragma "nounroll";
	mul.wide.s32 	%rd7, %r38, 24;
	add.s64 	%rd8, %rd2, %rd7;
	ld.global.f64 	%fd2, [%rd3];
	ld.global.f64 	%fd3, [%rd8];
	ld.global.f64 	%fd4, [%rd3+8];
	ld.global.f64 	%fd5, [%rd8+8];
	ld.global.f64 	%fd6, [%rd3+16];
	ld.global.f64 	%fd7, [%rd8+16];
	sub.f64 	%fd8, %fd2, %fd3;
	sub.f64 	%fd9, %fd4, %fd5;
	mul.f64 	%fd10, %fd9, %fd9;
	fma.rn.f64 	%fd11, %fd8, %fd8, %fd10;
	sub.f64 	%fd12, %fd6, %fd7;
	fma.rn.f64 	%fd13, %fd12, %fd12, %fd11;
	sqrt.rn.f64 	%fd14, %fd13;
	div.rn.f64 	%fd15, %fd14, %fd1;
	cvt.rzi.s32.f64 	%r26, %fd15;
	mul.wide.s32 	%rd9, %r26, 8;
	add.s64 	%rd10, %rd1, %rd9;
	atom.global.add.u64 	%rd11, [%rd10], 1;
	ld.global.f64 	%fd16, [%rd3];
	ld.global.f64 	%fd17, [%rd8+24];
	ld.global.f64 	%fd18, [%rd3+8];
	ld.global.f64 	%fd19, [%rd8+32];
	ld.global.f64 	%fd20, [%rd3+16];
	ld.global.f64 	%fd21, [%rd8+40];
	sub.f64 	%fd22, %fd16, %fd17;
	sub.f64 	%fd23, %fd18, %fd19;
	mul.f64 	%fd24, %fd23, %fd23;
	fma.rn.f64 	%fd25, %fd22, %fd22, %fd24;
	sub.f64 	%fd26, %fd20, %fd21;
	fma.rn.f64 	%fd27, %fd26, %fd26, %fd25;
	sqrt.rn.f64 	%fd28, %fd27;
	div.rn.f64 	%fd29, %fd28, %fd1;
	cvt.rzi.s32.f64 	%r27, %fd29;
	mul.wide.s32 	%rd12, %r27, 8;
	add.s64 	%rd13, %rd1, %rd12;
	atom.global.add.u64 	%rd14, [%rd13], 1;
	ld.global.f64 	%fd30, [%rd3];
	ld.global.f64 	%fd31, [%rd8+48];
	ld.global.f64 	%fd32, [%rd3+8];
	ld.global.f64 	%fd33, [%rd8+56];
	ld.global.f64 	%fd34, [%rd3+16];
	ld.global.f64 	%fd35, [%rd8+64];
	sub.f64 	%fd36, %fd30, %fd31;
	sub.f64 	%fd37, %fd32, %fd33;
	mul.f64 	%fd38, %fd37, %fd37;
	fma.rn.f64 	%fd39, %fd36, %fd36, %fd38;
	sub.f64 	%fd40, %fd34, %fd35;
	fma.rn.f64 	%fd41, %fd40, %fd40, %fd39;
	sqrt.rn.f64 	%fd42, %fd41;
	div.rn.f64 	%fd43, %fd42, %fd1;
	cvt.rzi.s32.f64 	%r28, %fd43;
	mul.wide.s32 	%rd15, %r28, 8;
	add.s64 	%rd16, %rd1, %rd15;
	atom.global.add.u64 	%rd17, [%rd16], 1;
	ld.global.f64 	%fd44, [%rd3];
	ld.global.f64 	%fd45, [%rd8+72];
	ld.global.f64 	%fd46, [%rd3+8];
	ld.global.f64 	%fd47, [%rd8+80];
	ld.global.f64 	%fd48, [%rd3+16];
	ld.global.f64 	%fd49, [%rd8+88];
	sub.f64 	%fd50, %fd44, %fd45;
	sub.f64 	%fd51, %fd46, %fd47;
	mul.f64 	%fd52, %fd51, %fd51;
	fma.rn.f64 	%fd53, %fd50, %fd50, %fd52;
	sub.f64 	%fd54, %fd48, %fd49;
	fma.rn.f64 	%fd55, %fd54, %fd54, %fd53;
	sqrt.rn.f64 	%fd56, %fd55;
	div.rn.f64 	%fd57, %fd56, %fd1;
	cvt.rzi.s32.f64 	%r29, %fd57;
	mul.wide.s32 	%rd18, %r29, 8;
	add.s64 	%rd19, %rd1, %rd18;
	atom.global.add.u64 	%rd20, [%rd19], 1;
	add.s32 	%r38, %r38, 4;
	add.s32 	%r35, %r35, 4;
	add.s32 	%r34, %r34, 4;
	setp.ne.s32 	%p3, %r34, 0;
	@%p3 bra 	$L__BB0_3;
	add.s32 	%r38, %r35, 1;
$L__BB0_5:
	and.b32  	%r15, %r5, 3;
	setp.eq.s32 	%p4, %r15, 0;
	@%p4 bra 	$L__BB0_10;
	setp.eq.s32 	%p5, %r15, 1;
	@%p5 bra 	$L__BB0_8;
	ld.global.f64 	%fd58, [%rd3];
	mul.wide.s32 	%rd21, %r38, 24;
	add.s64 	%rd22, %rd2, %rd21;
	ld.global.f64 	%fd59, [%rd22];
	ld.global.f64 	%fd60, [%rd3+8];
	ld.global.f64 	%fd61, [%rd22+8];
	ld.global.f64 	%fd62, [%rd3+16];
	ld.global.f64 	%fd63, [%rd22+16];
	sub.f64 	%fd64, %fd58, %fd59;
	sub.f64 	%fd65, %fd60, %fd61;
	mul.f64 	%fd66, %fd65, %fd65;
	fma.rn.f64 	%fd67, %fd64, %fd64, %fd66;
	sub.f64 	%fd68, %fd62, %fd63;
	fma.rn.f64 	%fd69, %fd68, %fd68, %fd67;
	sqrt.rn.f64 	%fd70, %fd69;
	div.rn.f64 	%fd71, %fd70, %fd1;
	cvt.rzi.s32.f64 	%r30, %fd71;
	mul.wide.s32 	%rd23, %r30, 8;
	add.s64 	%rd24, %rd1, %rd23;
	atom.global.add.u64 	%rd25, [%rd24], 1;
	ld.global.f64 	%fd72, [%rd3];
	ld.global.f64 	%fd73, [%rd22+24];
	ld.global.f64 	%fd74, [%rd3+8];
	ld.global.f64 	%fd75, [%rd22+32];
	ld.global.f64 	%fd76, [%rd3+16];
	ld.global.f64 	%fd77, [%rd22+40];
	sub.f64 	%fd78, %fd72, %fd73;
	sub.f64 	%fd79, %fd74, %fd75;
	mul.f64 	%fd80, %fd79, %fd79;
	fma.rn.f64 	%fd81, %fd78, %fd78, %fd80;
	sub.f64 	%fd82, %fd76, %fd77;
	fma.rn.f64 	%fd83, %fd82, %fd82, %fd81;
	sqrt.rn.f64 	%fd84, %fd83;
	div.rn.f64 	%fd85, %fd84, %fd1;
	cvt.rzi.s32.f64 	%r31, %fd85;
	mul.wide.s32 	%rd26, %r31, 8;
	add.s64 	%rd27, %rd1, %rd26;
	atom.global.add.u64 	%rd28, [%rd27], 1;
	add.s32 	%r38, %r38, 2;
$L__BB0_8:
	and.b32  	%r32, %r5, 1;
	setp.eq.b32 	%p6, %r32, 1;
	not.pred 	%p7, %p6;
	@%p7 bra 	$L__BB0_10;
	ld.global.f64 	%fd86, [%rd3];
	mul.wide.s32 	%rd29, %r38, 24;
	add.s64 	%rd30, %rd2, %rd29;
	ld.global.f64 	%fd87, [%rd30];
	ld.global.f64 	%fd88, [%rd3+8];
	ld.global.f64 	%fd89, [%rd30+8];
	ld.global.f64 	%fd90, [%rd3+16];
	ld.global.f64 	%fd91, [%rd30+16];
	sub.f64 	%fd92, %fd86, %fd87;
	sub.f64 	%fd93, %fd88, %fd89;
	mul.f64 	%fd94, %fd93, %fd93;
	fma.rn.f64 	%fd95, %fd92, %fd92, %fd94;
	sub.f64 	%fd96, %fd90, %fd91;
	fma.rn.f64 	%fd97, %fd96, %fd96, %fd95;
	sqrt.rn.f64 	%fd98, %fd97;
	div.rn.f64 	%fd99, %fd98, %fd1;
	cvt.rzi.s32.f64 	%r33, %fd99;
	mul.wide.s32 	%rd31, %r33, 8;
	add.s64 	%rd32, %rd1, %rd31;
	atom.global.add.u64 	%rd33, [%rd32], 1;
$L__BB0_10:
	bar.sync 	0;
	ret;

}
	// .globl	_Z14PDH2D_baselineP10hist_entryP8atomdescd
.visible .entry _Z14PDH2D_baselineP10hist_entryP8atomdescd(
	.param .u64 .ptr .align 1 _Z14PDH2D_baselineP10hist_entryP8atomdescd_param_0,
	.param .u64 .ptr .align 1 _Z14PDH2D_baselineP10hist_entryP8atomdescd_param_1,
	.param .f64 _Z14PDH2D_baselineP10hist_entryP8atomdescd_param_2
)
{
	.local .align 8 .b8 	__local_depot1[24];
	.reg .b64 	%SP;
	.reg .b64 	%SPL;
	.reg .pred 	%p<2>;
	.reg .b32 	%r<12>;
	.reg .b64 	%rd<17>;
	.reg .b64 	%fd<16>;

	mov.u64 	%SPL, __local_depot1;
	cvta.local.u64 	%SP, %SPL;
	ld.param.u64 	%rd1, [_Z14PDH2D_baselineP10hist_entryP8atomdescd_param_0];
	ld.param.u64 	%rd2, [_Z14PDH2D_baselineP10hist_entryP8atomdescd_param_1];
	ld.param.f64 	%fd1, [_Z14PDH2D_baselineP10hist_entryP8atomdescd_param_2];
	mov.u32 	%r3, %ctaid.x;
	mov.u32 	%r4, %ntid.x;
	mov.u32 	%r5, %tid.x;
	mad.lo.s32 	%r1, %r3, %r4, %r5;
	mov.u32 	%r6, %ctaid.y;
	mov.u32 	%r7, %ntid.y;
	mov.u32 	%r8, %tid.y;
	mad.lo.s32 	%r2, %r6, %r7, %r8;
	setp.ge.s32 	%p1, %r1, %r2;
	@%p1 bra 	$L__BB1_2;
	add.u64 	%rd3, %SP, 0;
	add.u64 	%rd4, %SPL, 0;
	cvta.to.global.u64 	%rd5, %rd2;
	cvta.to.global.u64 	%rd6, %rd1;
	mul.wide.s32 	%rd7, %r1, 24;
	add.s64 	%rd8, %rd5, %rd7;
	ld.global.f64 	%fd2, [%rd8];
	mul.wide.u32 	%rd9, %r2, 24;
	add.s64 	%rd10, %rd5, %rd9;
	ld.global.f64 	%fd3, [%rd10];
	ld.global.f64 	%fd4, [%rd8+8];
	ld.global.f64 	%fd5, [%rd10+8];
	ld.global.f64 	%fd6, [%rd8+16];
	ld.global.f64 	%fd7, [%rd10+16];
	sub.f64 	%fd8, %fd2, %fd3;
	sub.f64 	%fd9, %fd4, %fd5;
	mul.f64 	%fd10, %fd9, %fd9;
	fma.rn.f64 	%fd11, %fd8, %fd8, %fd10;
	sub.f64 	%fd12, %fd6, %fd7;
	fma.rn.f64 	%fd13, %fd12, %fd12, %fd11;
	sqrt.rn.f64 	%fd14, %fd13;
	div.rn.f64 	%fd15, %fd14, %fd1;
	cvt.rzi.s32.f64 	%r9, %fd15;
	mul.wide.s32 	%rd11, %r9, 8;
	add.s64 	%rd12, %rd6, %rd11;
	ld.global.u64 	%rd13, [%rd12];
	add.s64 	%rd14, %rd13, 1;
	st.global.u64 	[%rd12], %rd14;
	st.local.v2.u32 	[%rd4], {%r1, %r2};
	st.local.u32 	[%rd4+8], %r9;
	st.local.f64 	[%rd4+16], %fd14;
	mov.u64 	%rd15, $str;
	cvta.global.u64 	%rd16, %rd15;
	{ // callseq 0, 0
	.param .b64 param0;
	st.param.b64 	[param0], %rd16;
	.param .b64 param1;
	st.param.b64 	[param1], %rd3;
	.param .b32 retval0;
	call.uni (retval0), 
	vprintf, 
	(
	param0, 
	param1
	);
	ld.param.b32 	%r10, [retval0];
	} // callseq 0
$L__BB1_2:
	bar.sync 	0;
	ret;

}


// ===== COMPILED SASS (sm_100) =====

	.target	sm_100

	.elftype	@"ET_EXEC"


//--------------------- .note.nv.tkinfo           --------------------------
	.section	.note.nv.tkinfo,"",@"SHT_NOTE"
	.sectionflags	@"SHF_NOTE_NV_TKINFO"
	.tkinfo
        /*0018*/ 	.word	0x00000002
        /*0030*/ 	.string	""
        /*0030*/ 	.string	"ptxas"
        /*0030*/ 	.string	"Cuda compilation tools, release 13.0, V13.0.88"
        /*0030*/ 	.string	"Build cuda_13.0.r13.0/compiler.36424714_0"
        /*0030*/ 	.string	"-arch sm_100 -m 64 "



//--------------------- .note.nv.cuinfo           --------------------------
	.section	.note.nv.cuinfo,"",@"SHT_NOTE"
	.sectionflags	@"SHF_NOTE_NV_CUINFO"
        /*0018*/ 	.short	0x0002
        /*001a*/ 	.short	0x0064
        /*001c*/ 	.short	0x0082
	.zero		2


//--------------------- .nv.info                  --------------------------
	.section	.nv.info,"",@"SHT_CUDA_INFO"
	.align	4


	//----- nvinfo : EIATTR_REGCOUNT
	.align		4
        /*0000*/ 	.byte	0x04, 0x2f
        /*0002*/ 	.short	(.L_2 - .L_1)
	.align		4
.L_1:
        /*0004*/ 	.word	index@(_Z12PDH_baselineP10hist_entryP8atomdescdi)
        /*0008*/ 	.word	0x00000025


	//----- nvinfo : EIATTR_FRAME_SIZE
	.align		4
.L_2:
        /*000c*/ 	.byte	0x04, 0x11
        /*000e*/ 	.short	(.L_4 - .L_3)
	.align		4
.L_3:
        /*0010*/ 	.word	index@($__internal_3_$__cuda_sm20_dsqrt_rn_f64_mediumpath_v1)
        /*0014*/ 	.word	0x00000000


	//----- nvinfo : EIATTR_FRAME_SIZE
	.align		4
.L_4:
        /*0018*/ 	.byte	0x04, 0x11
        /*001a*/ 	.short	(.L_6 - .L_5)
	.align		4
.L_5:
        /*001c*/ 	.word	index@($__internal_2_$__cuda_sm20_div_rn_f64_full)
        /*0020*/ 	.word	0x00000000


	//----- nvinfo : EIATTR_FRAME_SIZE
	.align		4
.L_6:
        /*0024*/ 	.byte	0x04, 0x11
        /*0026*/ 	.short	(.L_8 - .L_7)
	.align		4
.L_7:
        /*0028*/ 	.word	index@(_Z12PDH_baselineP10hist_entryP8atomdescdi)
        /*002c*/ 	.word	0x00000000


	//----- nvinfo : EIATTR_REGCOUNT
	.align		4
.L_8:
        /*0030*/ 	.byte	0x04, 0x2f
        /*0032*/ 	.short	(.L_10 - .L_9)
	.align		4
.L_9:
        /*0034*/ 	.word	index@(_Z14PDH2D_baselineP10hist_entryP8atomdescd)
        /*0038*/ 	.word	0x0000001d


	//----- nvinfo : EIATTR_FRAME_SIZE
	.align		4
.L_10:
        /*003c*/ 	.byte	0x04, 0x11
        /*003e*/ 	.short	(.L_12 - .L_11)
	.align		4
.L_11:
        /*0040*/ 	.word	index@($__internal_1_$__cuda_sm20_dsqrt_rn_f64_mediumpath_v1)
        /*0044*/ 	.word	0x00000018


	//----- nvinfo : EIATTR_FRAME_SIZE
	.align		4
.L_12:
        /*0048*/ 	.byte	0x04, 0x11
        /*004a*/ 	.short	(.L_14 - .L_13)
	.align		4
.L_13:
        /*004c*/ 	.word	index@($__internal_0_$__cuda_sm20_div_rn_f64_full)
        /*0050*/ 	.word	0x00000018


	//----- nvinfo : EIATTR_FRAME_SIZE
	.align		4
.L_14:
        /*0054*/ 	.byte	0x04, 0x11
        /*0056*/ 	.short	(.L_16 - .L_15)
	.align		4
.L_15:
        /*0058*/ 	.word	index@(_Z14PDH2D_baselineP10hist_entryP8atomdescd)
        /*005c*/ 	.word	0x00000018


	//----- nvinfo : EIATTR_MIN_STACK_SIZE
	.align		4
.L_16:
        /*0060*/ 	.byte	0x04, 0x12
        /*0062*/ 	.short	(.L_18 - .L_17)
	.align		4
.L_17:
        /*0064*/ 	.word	index@(_Z14PDH2D_baselineP10hist_entryP8atomdescd)
        /*0068*/ 	.word	0x00000018


	//----- nvinfo : EIATTR_MIN_STACK_SIZE
	.align		4
.L_18:
        /*006c*/ 	.byte	0x04, 0x12
        /*006e*/ 	.short	(.L_20 - .L_19)
	.align		4
.L_19:
        /*0070*/ 	.word	index@(_Z12PDH_baselineP10hist_entryP8atomdescdi)
        /*0074*/ 	.word	0x00000000
.L_20:


//--------------------- .nv.compat                --------------------------
	.section	.nv.compat,"",@"SHT_CUDA_COMPAT_INFO"
	.align	4
        /*0000*/ 	.byte	0x02, 0x09, 0x00, 0x00, 0x02, 0x02, 0x01, 0x00, 0x02, 0x05, 0x05, 0x00, 0x03, 0x07, 0x01, 0x01
        /*0010*/ 	.byte	0x02, 0x03, 0x00, 0x00, 0x02, 0x06, 0x01, 0x00, 0x04, 0x0b, 0x08, 0x00, 0x01, 0x00, 0x00, 0x00
        /*0020*/ 	.byte	0x00, 0x00, 0x00, 0x00


//--------------------- .nv.info._Z14PDH2D_baselineP10hist_entryP8atomdescd --------------------------
	.section	.nv.info._Z14PDH2D_baselineP10hist_entryP8atomdescd,"",@"SHT_CUDA_INFO"
	.sectionflags	@""
	.align	4


	//----- nvinfo : EIATTR_CUDA_API_VERSION
	.align		4
        /*0000*/ 	.byte	0x04, 0x37
        /*0002*/ 	.short	(.L_22 - .L_21)
.L_21:
        /*0004*/ 	.word	0x00000082


	//----- nvinfo : EIATTR_KPARAM_INFO
	.align		4
.L_22:
        /*0008*/ 	.byte	0x04, 0x17
        /*000a*/ 	.short	(.L_24 - .L_23)
.L_23:
        /*000c*/ 	.word	0x00000000
        /*0010*/ 	.short	0x0002
        /*0012*/ 	.short	0x0010
        /*0014*/ 	.byte	0x00, 0xf0, 0x21, 0x00


	//----- nvinfo : EIATTR_KPARAM_INFO
	.align		4
.L_24:
        /*0018*/ 	.byte	0x04, 0x17
        /*001a*/ 	.short	(.L_26 - .L_25)
.L_25:
        /*001c*/ 	.word	0x00000000
        /*0020*/ 	.short	0x0001
        /*0022*/ 	.short	0x0008
        /*0024*/ 	.byte	0x00, 0xf5, 0x21, 0x00


	//----- nvinfo : EIATTR_KPARAM_INFO
	.align		4
.L_26:
        /*0028*/ 	.byte	0x04, 0x17
        /*002a*/ 	.short	(.L_28 - .L_27)
.L_27:
        /*002c*/ 	.word	0x00000000
        /*0030*/ 	.short	0x0000
        /*0032*/ 	.short	0x0000
        /*0034*/ 	.byte	0x00, 0xf5, 0x21, 0x00


	//----- nvinfo : EIATTR_SPARSE_MMA_MASK
	.align		4
.L_28:
        /*0038*/ 	.byte	0x03, 0x50
        /*003a*/ 	.short	0x0000


	//----- nvinfo : EIATTR_MAXREG_COUNT
	.align		4
        /*003c*/ 	.byte	0x03, 0x1b
        /*003e*/ 	.short	0x00ff


	//----- nvinfo : EIATTR_NUM_BARRIERS
	.align		4
        /*0040*/ 	.byte	0x02, 0x4c
        /*0042*/ 	.byte	0x01
	.zero		1


	//----- nvinfo : EIATTR_EXTERNS
	.align		4
        /*0044*/ 	.byte	0x04, 0x0f
        /*0046*/ 	.short	(.L_30 - .L_29)


	//   ....[0]....
	.align		4
.L_29:
        /*0048*/ 	.word	index@(vprintf)


	//----- nvinfo : EIATTR_MERCURY_ISA_VERSION
	.align		4
.L_30:
        /*004c*/ 	.byte	0x03, 0x5f
        /*004e*/ 	.short	0x0101


	//----- nvinfo : EIATTR_VRC_CTA_INIT_COUNT
	.align		4
        /*0050*/ 	.byte	0x02, 0x4a
	.zero		1
	.zero		1


	//----- nvinfo : EIATTR_SYSCALL_OFFSETS
	.align		4
        /*0054*/ 	.byte	0x04, 0x46
        /*0056*/ 	.short	(.L_32 - .L_31)


	//   ....[0]....
.L_31:
        /*0058*/ 	.word	0x000006a0


	//----- nvinfo : EIATTR_EXIT_INSTR_OFFSETS
	.align		4
.L_32:
        /*005c*/ 	.byte	0x04, 0x1c
        /*005e*/ 	.short	(.L_34 - .L_33)


	//   ....[0]....
.L_33:
        /*0060*/ 	.word	0x000006d0


	//----- nvinfo : EIATTR_CRS_STACK_SIZE
	.align		4
.L_34:
        /*0064*/ 	.byte	0x04, 0x1e
        /*0066*/ 	.short	(.L_36 - .L_35)
.L_35:
        /*0068*/ 	.word	0x00000000


	//----- nvinfo : EIATTR_CBANK_PARAM_SIZE
	.align		4
.L_36:
        /*006c*/ 	.byte	0x03, 0x19
        /*006e*/ 	.short	0x0018


	//----- nvinfo : EIATTR_PARAM_CBANK
	.align		4
        /*0070*/ 	.byte	0x04, 0x0a
        /*0072*/ 	.short	(.L_38 - .L_37)
	.align		4
.L_37:
        /*0074*/ 	.word	index@(.nv.constant0._Z14PDH2D_baselineP10hist_entryP8atomdescd)
        /*0078*/ 	.short	0x0380
        /*007a*/ 	.short	0x0018


	//----- nvinfo : EIATTR_SW_WAR
	.align		4
.L_38:
        /*007c*/ 	.byte	0x04, 0x36
        /*007e*/ 	.short	(.L_40 - .L_39)
.L_39:
        /*0080*/ 	.word	0x00000008
.L_40:


//--------------------- .nv.info._Z12PDH_baselineP10hist_entryP8atomdescdi --------------------------
	.section	.nv.info._Z12PDH_baselineP10hist_entryP8atomdescdi,"",@"SHT_CUDA_INFO"
	.sectionflags	@""
	.align	4


	//----- nvinfo : EIATTR_CUDA_API_VERSION
	.align		4
        /*0000*/ 	.byte	0x04, 0x37
        /*0002*/ 	.short	(.L_42 - .L_41)
.L_41:
        /*0004*/ 	.word	0x00000082


	//----- nvinfo : EIATTR_KPARAM_INFO
	.align		4
.L_42:
        /*0008*/ 	.byte	0x04, 0x17
        /*000a*/ 	.short	(.L_44 - .L_43)
.L_43:
        /*000c*/ 	.word	0x00000000
        /*0010*/ 	.short	0x0003
        /*0012*/ 	.short	0x0018
        /*0014*/ 	.byte	0x00, 0xf0, 0x11, 0x00


	//----- nvinfo : EIATTR_KPARAM_INFO
	.align		4
.L_44:
        /*0018*/ 	.byte	0x04, 0x17
        /*001a*/ 	.short	(.L_46 - .L_45)
.L_45:
        /*001c*/ 	.word	0x00000000
        /*0020*/ 	.short	0x0002
        /*0022*/ 	.short	0x0010
        /*0024*/ 	.byte	0x00, 0xf0, 0x21, 0x00


	//----- nvinfo : EIATTR_KPARAM_INFO
	.align		4
.L_46:
        /*0028*/ 	.byte	0x04, 0x17
        /*002a*/ 	.short	(.L_48 - .L_47)
.L_47:
        /*002c*/ 	.word	0x00000000
        /*0030*/ 	.short	0x0001
        /*0032*/ 	.short	0x0008
        /*0034*/ 	.byte	0x00, 0xf5, 0x21, 0x00


	//----- nvinfo : EIATTR_KPARAM_INFO
	.align		4
.L_48:
        /*0038*/ 	.byte	0x04, 0x17
        /*003a*/ 	.short	(.L_50 - .L_49)
.L_49:
        /*003c*/ 	.word	0x00000000
        /*0040*/ 	.short	0x0000
        /*0042*/ 	.short	0x0000
        /*0044*/ 	.byte	0x00, 0xf5, 0x21, 0x00


	//----- nvinfo : EIATTR_SPARSE_MMA_MASK
	.align		4
.L_50:
        /*0048*/ 	.byte	0x03, 0x50
        /*004a*/ 	.short	0x0000


	//----- nvinfo : EIATTR_MAXREG_COUNT
	.align		4
        /*004c*/ 	.byte	0x03, 0x1b
        /*004e*/ 	.short	0x00ff


	//----- nvinfo : EIATTR_NUM_BARRIERS
	.align		4
        /*0050*/ 	.byte	0x02, 0x4c
        /*0052*/ 	.byte	0x01
	.zero		1


	//----- nvinfo : EIATTR_MERCURY_ISA_VERSION
	.align		4
        /*0054*/ 	.byte	0x03, 0x5f
        /*0056*/ 	.short	0x0101


	//----- nvinfo : EIATTR_VRC_CTA_INIT_COUNT
	.align		4
        /*0058*/ 	.byte	0x02, 0x4a
	.zero		1
	.zero		1


	//----- nvinfo : EIATTR_EXIT_INSTR_OFFSETS
	.align		4
        /*005c*/ 	.byte	0x04, 0x1c
        /*005e*/ 	.short	(.L_52 - .L_51)


	//   ....[0]....
.L_51:
        /*0060*/ 	.word	0x00002500


	//----- nvinfo : EIATTR_CRS_STACK_SIZE
	.align		4
.L_52:
        /*0064*/ 	.byte	0x04, 0x1e
        /*0066*/ 	.short	(.L_54 - .L_53)
.L_53:
        /*0068*/ 	.word	0x00000000


	//----- nvinfo : EIATTR_CBANK_PARAM_SIZE
	.align		4
.L_54:
        /*006c*/ 	.byte	0x03, 0x19
        /*006e*/ 	.short	0x001c


	//----- nvinfo : EIATTR_PARAM_CBANK
	.align		4
        /*0070*/ 	.byte	0x04, 0x0a
        /*0072*/ 	.short	(.L_56 - .L_55)
	.align		4
.L_55:
        /*0074*/ 	.word	index@(.nv.constant0._Z12PDH_baselineP10hist_entryP8atomdescdi)
        /*0078*/ 	.short	0x0380
        /*007a*/ 	.short	0x001c


	//----- nvinfo : EIATTR_SW_WAR
	.align		4
.L_56:
        /*007c*/ 	.byte	0x04, 0x36
        /*007e*/ 	.short	(.L_58 - .L_57)
.L_57:
        /*0080*/ 	.word	0x00000008
.L_58:


//--------------------- .nv.callgraph             --------------------------
	.section	.nv.callgraph,"",@"SHT_CUDA_CALLGRAPH"
	.align	4
	.sectionentsize	8
	.align		4
        /*0000*/ 	.word	0x00000000
	.align		4
        /*0004*/ 	.word	0xffffffff
	.align		4
        /*0008*/ 	.word	index@(_Z14PDH2D_baselineP10hist_entryP8atomdescd)
	.align		4
        /*000c*/ 	.word	index@(vprintf)
	.align		4
        /*0010*/ 	.word	0x00000000
	.align		4
        /*0014*/ 	.word	0xfffffffe
	.align		4
        /*0018*/ 	.word	0x00000000
	.align		4
        /*001c*/ 	.word	0xfffffffd
	.align		4
        /*0020*/ 	.word	0x00000000
	.align		4
        /*0024*/ 	.word	0xfffffffc


//--------------------- .nv.constant4             --------------------------
	.section	.nv.constant4,"a",@progbits
	.align	8
	.align		8
.nv.constant4:
        /*0000*/ 	.dword	vprintf
	.align		8
        /*0008*/ 	.dword	$str


//--------------------- .text._Z14PDH2D_baselineP10hist_entryP8atomdescd --------------------------
	.section	.text._Z14PDH2D_baselineP10hist_entryP8atomdescd,"ax",@progbits
	.align	128
        .global         _Z14PDH2D_baselineP10hist_entryP8atomdescd
        .type           _Z14PDH2D_baselineP10hist_entryP8atomdescd,@function
        .size           _Z14PDH2D_baselineP10hist_entryP8atomdescd,(.L_x_61 - _Z14PDH2D_baselineP10hist_entryP8atomdescd)
        .other          _Z14PDH2D_baselineP10hist_entryP8atomdescd,@"STO_CUDA_ENTRY STV_DEFAULT"
_Z14PDH2D_baselineP10hist_entryP8atomdescd:
.text._Z14PDH2D_baselineP10hist_entryP8atomdescd:
[----:B------:R-:W0:Y:S01]  /*0000*/  LDC R1, c[0x0][0x37c] ;  /* 0x0000df00ff017b82 */ /* 0x000e220000000800 */
[----:B------:R-:W1:Y:S01]  /*0010*/  S2R R3, SR_TID.X ;  /* 0x0000000000037919 */ /* 0x000e620000002100 */
[----:B------:R-:W2:Y:S06]  /*0020*/  LDCU UR5, c[0x0][0x2fc] ;  /* 0x00005f80ff0577ac */ /* 0x000eac0008000800 */
[----:B------:R-:W1:Y:S01]  /*0030*/  LDC R8, c[0x0][0x360] ;  /* 0x0000d800ff087b82 */ /* 0x000e620000000800 */
[----:B0-----:R-:W-:Y:S01]  /*0040*/  VIADD R1, R1, 0xffffffe8 ;  /* 0xffffffe801017836 */ /* 0x001fe20000000000 */
[----:B------:R-:W0:Y:S01]  /*0050*/  S2R R0, SR_TID.Y ;  /* 0x0000000000007919 */ /* 0x000e220000002200 */
[----:B------:R-:W3:Y:S05]  /*0060*/  LDCU UR4, c[0x0][0x2f8] ;  /* 0x00005f00ff0477ac */ /* 0x000eea0008000800 */
[----:B------:R-:W1:Y:S08]  /*0070*/  S2UR UR6, SR_CTAID.X ;  /* 0x00000000000679c3 */ /* 0x000e700000002500 */
[----:B------:R-:W0:Y:S01]  /*0080*/  S2UR UR7, SR_CTAID.Y ;  /* 0x00000000000779c3 */ /* 0x000e220000002600 */
[----:B---3--:R-:W-:-:S07]  /*0090*/  IADD3 R6, P1, PT, R1, UR4, RZ ;  /* 0x0000000401067c10 */ /* 0x008fce000ff3e0ff */
[----:B------:R-:W0:Y:S01]  /*00a0*/  LDC R9, c[0x0][0x364] ;  /* 0x0000d900ff097b82 */ /* 0x000e220000000800 */
[----:B--2---:R-:W-:Y:S02]  /*00b0*/  IMAD.X R7, RZ, RZ, UR5, P1 ;  /* 0x00000005ff077e24 */ /* 0x004fe400088e06ff */
[----:B-1----:R-:W-:Y:S02]  /*00c0*/  IMAD R8, R8, UR6, R3 ;  /* 0x0000000608087c24 */ /* 0x002fe4000f8e0203 */
[----:B0-----:R-:W-:-:S05]  /*00d0*/  IMAD R9, R9, UR7, R0 ;  /* 0x0000000709097c24 */ /* 0x001fca000f8e0200 */
[----:B------:R-:W-:-:S13]  /*00e0*/  ISETP.GE.AND P0, PT, R8, R9, PT ;  /* 0x000000090800720c */ /* 0x000fda0003f06270 */
[----:B------:R-:W-:Y:S05]  /*00f0*/  @P0 BRA `(.L_x_0) ;  /* 0x00000004006c0947 */ /* 0x000fea0003800000 */
[----:B------:R-:W0:Y:S08]  /*0100*/  LDC.64 R16, c[0x0][0x358] ;  /* 0x0000d600ff107b82 */ /* 0x000e300000000a00 */
[----:B------:R-:W1:Y:S01]  /*0110*/  LDC.64 R12, c[0x0][0x388] ;  /* 0x0000e200ff0c7b82 */ /* 0x000e620000000a00 */
[----:B0-----:R-:W-:Y:S02]  /*0120*/  R2UR UR8, R16 ;  /* 0x00000000100872ca */ /* 0x001fe400000e0000 */
[----:B------:R-:W-:-:S02]  /*0130*/  R2UR UR9, R17 ;  /* 0x00000000110972ca */ /* 0x000fc400000e0000 */
[----:B------:R-:W-:Y:S02]  /*0140*/  R2UR UR10, R16 ;  /* 0x00000000100a72ca */ /* 0x000fe400000e0000 */
[C---:B------:R-:W-:Y:S01]  /*0150*/  R2UR UR11, R17.reuse ;  /* 0x00000000110b72ca */ /* 0x040fe200000e0000 */
[--C-:B-1----:R-:W-:Y:S01]  /*0160*/  IMAD.WIDE R2, R8, 0x18, R12.reuse ;  /* 0x0000001808027825 */ /* 0x102fe200078e020c */
[C---:B------:R-:W-:Y:S02]  /*0170*/  R2UR UR4, R16.reuse ;  /* 0x00000000100472ca */ /* 0x040fe400000e0000 */
[----:B------:R-:W-:Y:S01]  /*0180*/  R2UR UR5, R17 ;  /* 0x00000000110572ca */ /* 0x000fe200000e0000 */
[----:B------:R-:W-:Y:S01]  /*0190*/  IMAD.WIDE.U32 R12, R9, 0x18, R12 ;  /* 0x00000018090c7825 */ /* 0x000fe200078e000c */
[----:B------:R-:W-:Y:S02]  /*01a0*/  R2UR UR6, R16 ;  /* 0x00000000100672ca */ /* 0x000fe400000e0000 */
[----:B------:R-:W-:Y:S01]  /*01b0*/  R2UR UR7, R17 ;  /* 0x00000000110772ca */ /* 0x000fe200000e0000 */
[----:B------:R-:W2:Y:S04]  /*01c0*/  LDG.E.64 R14, desc[UR8][R2.64+0x8] ;  /* 0x00000808020e7981 */ /* 0x000ea8000c1e1b00 */
[----:B------:R-:W2:Y:S04]  /*01d0*/  LDG.E.64 R18, desc[UR10][R12.64+0x8] ;  /* 0x0000080a0c127981 */ /* 0x000ea8000c1e1b00 */
[----:B------:R-:W3:Y:S04]  /*01e0*/  LDG.E.64 R4, desc[UR4][R2.64] ;  /* 0x0000000402047981 */ /* 0x000ee8000c1e1b00 */
[----:B------:R-:W3:Y:S04]  /*01f0*/  LDG.E.64 R10, desc[UR6][R12.64] ;  /* 0x000000060c0a7981 */ /* 0x000ee8000c1e1b00 */
[----:B------:R0:W4:Y:S04]  /*0200*/  LDG.E.64 R20, desc[UR8][R2.64+0x10] ;  /* 0x0000100802147981 */ /* 0x000128000c1e1b00 */
[----:B------:R-:W4:Y:S01]  /*0210*/  LDG.E.64 R22, desc[UR10][R12.64+0x10] ;  /* 0x0000100a0c167981 */ /* 0x000f22000c1e1b00 */
[----:B------:R-:W-:Y:S01]  /*0220*/  BSSY.RECONVERGENT B0, `(.L_x_1) ;  /* 0x000001b000007945 */ /* 0x000fe20003800200 */
[----:B0-----:R-:W-:-:S02]  /*0230*/  IMAD.MOV.U32 R2, RZ, RZ, 0x0 ;  /* 0x00000000ff027424 */ /* 0x001fc400078e00ff */
[----:B------:R-:W-:Y:S01]  /*0240*/  IMAD.MOV.U32 R3, RZ, RZ, 0x3fd80000 ;  /* 0x3fd80000ff037424 */ /* 0x000fe200078e00ff */
[----:B--2---:R-:W-:Y:S02]  /*0250*/  DADD R14, R14, -R18 ;  /* 0x000000000e0e7229 */ /* 0x004fe40000000812 */
[----:B---3--:R-:W-:-:S06]  /*0260*/  DADD R4, R4, -R10 ;  /* 0x0000000004047229 */ /* 0x008fcc000000080a */
[----:B------:R-:W-:Y:S02]  /*0270*/  DMUL R14, R14, R14 ;  /* 0x0000000e0e0e7228 */ /* 0x000fe40000000000 */
[----:B----4-:R-:W-:-:S06]  /*0280*/  DADD R20, R20, -R22 ;  /* 0x0000000014147229 */ /* 0x010fcc0000000816 */
[----:B------:R-:W-:-:S08]  /*0290*/  DFMA R10, R4, R4, R14 ;  /* 0x00000004040a722b */ /* 0x000fd0000000000e */
[----:B------:R-:W-:-:S06]  /*02a0*/  DFMA R10, R20, R20, R10 ;  /* 0x00000014140a722b */ /* 0x000fcc000000000a */
[----:B------:R-:W0:Y:S04]  /*02b0*/  MUFU.RSQ64H R5, R11 ;  /* 0x0000000b00057308 */ /* 0x000e280000001c00 */
[----:B------:R-:W-:-:S05]  /*02c0*/  VIADD R4, R11, 0xfcb00000 ;  /* 0xfcb000000b047836 */ /* 0x000fca0000000000 */
[----:B------:R-:W-:Y:S01]  /*02d0*/  ISETP.GE.U32.AND P0, PT, R4, 0x7ca00000, PT ;  /* 0x7ca000000400780c */ /* 0x000fe20003f06070 */
[----:B0-----:R-:W-:-:S08]  /*02e0*/  DMUL R14, R4, R4 ;  /* 0x00000004040e7228 */ /* 0x001fd00000000000 */
[----:B------:R-:W-:-:S08]  /*02f0*/  DFMA R14, R10, -R14, 1 ;  /* 0x3ff000000a0e742b */ /* 0x000fd0000000080e */
[----:B------:R-:W-:Y:S02]  /*0300*/  DFMA R2, R14, R2, 0.5 ;  /* 0x3fe000000e02742b */ /* 0x000fe40000000002 */
[----:B------:R-:W-:-:S08]  /*0310*/  DMUL R14, R4, R14 ;  /* 0x0000000e040e7228 */ /* 0x000fd00000000000 */
[----:B------:R-:W-:-:S08]  /*0320*/  DFMA R14, R2, R14, R4 ;  /* 0x0000000e020e722b */ /* 0x000fd00000000004 */
[----:B------:R-:W-:Y:S02]  /*0330*/  DMUL R12, R10, R14 ;  /* 0x0000000e0a0c7228 */ /* 0x000fe40000000000 */
[----:B------:R-:W-:Y:S02]  /*0340*/  VIADD R21, R15, 0xfff00000 ;  /* 0xfff000000f157836 */ /* 0x000fe40000000000 */
[----:B------:R-:W-:-:S04]  /*0350*/  IMAD.MOV.U32 R20, RZ, RZ, R14 ;  /* 0x000000ffff147224 */ /* 0x000fc800078e000e */
[----:B------:R-:W-:-:S08]  /*0360*/  DFMA R18, R12, -R12, R10 ;  /* 0x8000000c0c12722b */ /* 0x000fd0000000000a */
[----:B------:R-:W-:Y:S01]  /*0370*/  DFMA R2, R18, R20, R12 ;  /* 0x000000141202722b */ /* 0x000fe2000000000c */
[----:B------:R-:W-:Y:S10]  /*0380*/  @!P0 BRA `(.L_x_2) ;  /* 0x0000000000108947 */ /* 0x000ff40003800000 */
[----:B------:R-:W-:-:S07]  /*0390*/  MOV R0, 0x3b0 ;  /* 0x000003b000007802 */ /* 0x000fce0000000f00 */
[----:B------:R-:W-:Y:S05]  /*03a0*/  CALL.REL.NOINC `($__internal_1_$__cuda_sm20_dsqrt_rn_f64_mediumpath_v1) ;  /* 0x00000008002c7944 */ /* 0x000fea0003c00000 */
[----:B------:R-:W-:Y:S02]  /*03b0*/  IMAD.MOV.U32 R2, RZ, RZ, R4 ;  /* 0x000000ffff027224 */ /* 0x000fe400078e0004 */
[----:B------:R-:W-:-:S07]  /*03c0*/  IMAD.MOV.U32 R3, RZ, RZ, R5 ;  /* 0x000000ffff037224 */ /* 0x000fce00078e0005 */
.L_x_2:
[----:B------:R-:W-:Y:S05]  /*03d0*/  BSYNC.RECONVERGENT B0 ;  /* 0x0000000000007941 */ /* 0x000fea0003800200 */
.L_x_1:
[----:B------:R-:W0:Y:S01]  /*03e0*/  LDCU UR4, c[0x0][0x394] ;  /* 0x00007280ff0477ac */ /* 0x000e220008000800 */
[----:B------:R-:W1:Y:S01]  /*03f0*/  LDC.64 R12, c[0x0][0x390] ;  /* 0x0000e400ff0c7b82 */ /* 0x000e620000000a00 */
[----:B------:R-:W-:Y:S01]  /*0400*/  IMAD.MOV.U32 R4, RZ, RZ, 0x1 ;  /* 0x00000001ff047424 */ /* 0x000fe200078e00ff */
[----:B------:R-:W-:Y:S01]  /*0410*/  FSETP.GEU.AND P1, PT, |R3|, 6.5827683646048100446e-37, PT ;  /* 0x036000000300780b */ /* 0x000fe20003f2e200 */
[----:B------:R-:W-:Y:S01]  /*0420*/  BSSY.RECONVERGENT B0, `(.L_x_3) ;  /* 0x0000013000007945 */ /* 0x000fe20003800200 */
[----:B0-----:R-:W1:Y:S03]  /*0430*/  MUFU.RCP64H R5, UR4 ;  /* 0x0000000400057d08 */ /* 0x001e660008001800 */
[----:B-1----:R-:W-:-:S08]  /*0440*/  DFMA R10, R4, -R12, 1 ;  /* 0x3ff00000040a742b */ /* 0x002fd0000000080c */
[----:B------:R-:W-:-:S08]  /*0450*/  DFMA R10, R10, R10, R10 ;  /* 0x0000000a0a0a722b */ /* 0x000fd0000000000a */
[----:B------:R-:W-:-:S08]  /*0460*/  DFMA R10, R4, R10, R4 ;  /* 0x0000000a040a722b */ /* 0x000fd00000000004 */
[----:B------:R-:W-:-:S08]  /*0470*/  DFMA R4, R10, -R12, 1 ;  /* 0x3ff000000a04742b */ /* 0x000fd0000000080c */
[----:B------:R-:W-:-:S08]  /*0480*/  DFMA R4, R10, R4, R10 ;  /* 0x000000040a04722b */ /* 0x000fd0000000000a */
[----:B------:R-:W-:-:S08]  /*0490*/  DMUL R10, R4, R2 ;  /* 0x00000002040a7228 */ /* 0x000fd00000000000 */
[----:B------:R-:W-:-:S08]  /*04a0*/  DFMA R12, R10, -R12, R2 ;  /* 0x8000000c0a0c722b */ /* 0x000fd00000000002 */
[----:B------:R-:W-:-:S10]  /*04b0*/  DFMA R4, R4, R12, R10 ;  /* 0x0000000c0404722b */ /* 0x000fd4000000000a */
[----:B------:R-:W-:-:S05]  /*04c0*/  FFMA R0, RZ, UR4, R5 ;  /* 0x00000004ff007c23 */ /* 0x000fca0008000005 */
[----:B------:R-:W-:-:S13]  /*04d0*/  FSETP.GT.AND P0, PT, |R0|, 1.469367938527859385e-39, PT ;  /* 0x001000000000780b */ /* 0x000fda0003f04200 */
[----:B------:R-:W-:Y:S05]  /*04e0*/  @P0 BRA P1, `(.L_x_4) ;  /* 0x0000000000180947 */ /* 0x000fea0000800000 */
[----:B------:R-:W-:Y:S01]  /*04f0*/  IMAD.MOV.U32 R10, RZ, RZ, R2 ;  /* 0x000000ffff0a7224 */ /* 0x000fe200078e0002 */
[----:B------:R-:W-:Y:S01]  /*0500*/  MOV R4, 0x530 ;  /* 0x0000053000047802 */ /* 0x000fe20000000f00 */
[----:B------:R-:W-:-:S07]  /*0510*/  IMAD.MOV.U32 R11, RZ, RZ, R3 ;  /* 0x000000ffff0b7224 */ /* 0x000fce00078e0003 */
[----:B------:R-:W-:Y:S05]  /*0520*/  CALL.REL.NOINC `($__internal_0_$__cuda_sm20_div_rn_f64_full) ;  /* 0x00000000006c7944 */ /* 0x000fea0003c00000 */
[----:B------:R-:W-:Y:S02]  /*0530*/  IMAD.MOV.U32 R4, RZ, RZ, R20 ;  /* 0x000000ffff047224 */ /* 0x000fe400078e0014 */
[----:B------:R-:W-:-:S07]  /*0540*/  IMAD.MOV.U32 R5, RZ, RZ, R21 ;  /* 0x000000ffff057224 */ /* 0x000fce00078e0015 */
.L_x_4:
[----:B------:R-:W-:Y:S05]  /*0550*/  BSYNC.RECONVERGENT B0 ;  /* 0x0000000000007941 */ /* 0x000fea0003800200 */
.L_x_3:
[----:B------:R-:W0:Y:S01]  /*0560*/  LDC.64 R10, c[0x0][0x380] ;  /* 0x0000e000ff0a7b82 */ /* 0x000e220000000a00 */
[----:B------:R-:W0:Y:S01]  /*0570*/  F2I.F64.TRUNC R0, R4 ;  /* 0x0000000400007311 */ /* 0x000e22000030d100 */
[----:B------:R-:W-:Y:S02]  /*0580*/  R2UR UR4, R16 ;  /* 0x00000000100472ca */ /* 0x000fe400000e0000 */
[----:B------:R-:W-:Y:S01]  /*0590*/  R2UR UR5, R17 ;  /* 0x00000000110572ca */ /* 0x000fe200000e0000 */
[----:B0-----:R-:W-:-:S12]  /*05a0*/  IMAD.WIDE R10, R0, 0x8, R10 ;  /* 0x00000008000a7825 */ /* 0x001fd800078e020a */
[----:B------:R-:W2:Y:S01]  /*05b0*/  LDG.E.64 R12, desc[UR4][R10.64] ;  /* 0x000000040a0c7981 */ /* 0x000ea2000c1e1b00 */
[----:B------:R-:W-:Y:S01]  /*05c0*/  R2UR UR6, R16 ;  /* 0x00000000100672ca */ /* 0x000fe200000e0000 */
[----:B------:R-:W0:Y:S01]  /*05d0*/  LDCU.64 UR4, c[0x4][0x8] ;  /* 0x01000100ff0477ac */ /* 0x000e220008000a00 */
[----:B------:R-:W-:Y:S01]  /*05e0*/  R2UR UR7, R17 ;  /* 0x00000000110772ca */ /* 0x000fe200000e0000 */
[----:B------:R1:W-:Y:S04]  /*05f0*/  STL.64 [R1], R8 ;  /* 0x0000000801007387 */ /* 0x0003e80000100a00 */
[----:B------:R1:W-:Y:S04]  /*0600*/  STL.64 [R1+0x10], R2 ;  /* 0x0000100201007387 */ /* 0x0003e80000100a00 */
[----:B------:R1:W-:Y:S01]  /*0610*/  STL [R1+0x8], R0 ;  /* 0x0000080001007387 */ /* 0x0003e20000100800 */
[----:B0-----:R-:W-:-:S02]  /*0620*/  IMAD.U32 R4, RZ, RZ, UR4 ;  /* 0x00000004ff047e24 */ /* 0x001fc4000f8e00ff */
[----:B------:R-:W-:Y:S01]  /*0630*/  IMAD.U32 R5, RZ, RZ, UR5 ;  /* 0x00000005ff057e24 */ /* 0x000fe2000f8e00ff */
[----:B--2---:R-:W-:Y:S02]  /*0640*/  IADD3 R14, P0, PT, R12, 0x1, RZ ;  /* 0x000000010c0e7810 */ /* 0x004fe40007f1e0ff */
[----:B------:R-:W-:-:S03]  /*0650*/  MOV R12, 0x0 ;  /* 0x00000000000c7802 */ /* 0x000fc60000000f00 */
[----:B------:R-:W-:-:S03]  /*0660*/  IMAD.X R15, RZ, RZ, R13, P0 ;  /* 0x000000ffff0f7224 */ /* 0x000fc600000e060d */
[----:B------:R-:W0:Y:S02]  /*0670*/  LDC.64 R12, c[0x4][R12] ;  /* 0x010000000c0c7b82 */ /* 0x000e240000000a00 */
[----:B------:R1:W-:Y:S03]  /*0680*/  STG.E.64 desc[UR6][R10.64], R14 ;  /* 0x0000000e0a007986 */ /* 0x0003e6000c101b06 */
[----:B------:R-:W-:-:S07]  /*0690*/  LEPC R20, `(.L_x_0) ;  /* 0x000000001014794e */ /* 0x000fce0000000000 */
[----:B01----:R-:W-:Y:S05]  /*06a0*/  CALL.ABS.NOINC R12 ;  /* 0x000000000c007343 */ /* 0x003fea0003c00000 */
.L_x_0:
[----:B------:R-:W-:Y:S05]  /*06b0*/  WARPSYNC.ALL ;  /* 0x0000000000007948 */ /* 0x000fea0003800000 */
[----:B------:R-:W-:Y:S06]  /*06c0*/  BAR.SYNC.DEFER_BLOCKING 0x0 ;  /* 0x0000000000007b1d */ /* 0x000fec0000010000 */
[----:B------:R-:W-:Y:S05]  /*06d0*/  EXIT ;  /* 0x000000000000794d */ /* 0x000fea0003800000 */
        .weak           $__internal_0_$__cuda_sm20_div_rn_f64_full
        .type           $__internal_0_$__cuda_sm20_div_rn_f64_full,@function
        .size           $__internal_0_$__cuda_sm20_div_rn_f64_full,($__internal_1_$__cuda_sm20_dsqrt_rn_f64_mediumpath_v1 - $__internal_0_$__cuda_sm20_div_rn_f64_full)
$__internal_0_$__cuda_sm20_div_rn_f64_full:
[----:B------:R-:W0:Y:S01]  /*06e0*/  LDC.64 R14, c[0x0][0x390] ;  /* 0x0000e400ff0e7b82 */ /* 0x000e220000000a00 */
[----:B------:R-:W-:Y:S01]  /*06f0*/  IMAD.MOV.U32 R22, RZ, RZ, 0x1 ;  /* 0x00000001ff167424 */ /* 0x000fe200078e00ff */
[C---:B------:R-:W-:Y:S01]  /*0700*/  FSETP.GEU.AND P2, PT, |R11|.reuse, 1.469367938527859385e-39, PT ;  /* 0x001000000b00780b */ /* 0x040fe20003f4e200 */
[----:B------:R-:W-:Y:S01]  /*0710*/  IMAD.MOV.U32 R0, RZ, RZ, 0x1ca00000 ;  /* 0x1ca00000ff007424 */ /* 0x000fe200078e00ff */
[----:B------:R-:W-:Y:S01]  /*0720*/  LOP3.LUT R5, R11, 0x7ff00000, RZ, 0xc0, !PT ;  /* 0x7ff000000b057812 */ /* 0x000fe200078ec0ff */
[----:B------:R-:W-:Y:S01]  /*0730*/  BSSY.RECONVERGENT B1, `(.L_x_5) ;  /* 0x0000050000017945 */ /* 0x000fe20003800200 */
[C---:B0-----:R-:W-:Y:S02]  /*0740*/  FSETP.GEU.AND P0, PT, |R15|.reuse, 1.469367938527859385e-39, PT ;  /* 0x001000000f00780b */ /* 0x041fe40003f0e200 */
[C---:B------:R-:W-:Y:S02]  /*0750*/  LOP3.LUT R12, R15.reuse, 0x800fffff, RZ, 0xc0, !PT ;  /* 0x800fffff0f0c7812 */ /* 0x040fe400078ec0ff */
[----:B------:R-:W-:-:S02]  /*0760*/  LOP3.LUT R26, R15, 0x7ff00000, RZ, 0xc0, !PT ;  /* 0x7ff000000f1a7812 */ /* 0x000fc400078ec0ff */
[----:B------:R-:W-:Y:S01]  /*0770*/  LOP3.LUT R13, R12, 0x3ff00000, RZ, 0xfc, !PT ;  /* 0x3ff000000c0d7812 */ /* 0x000fe200078efcff */
[----:B------:R-:W-:Y:S01]  /*0780*/  IMAD.MOV.U32 R12, RZ, RZ, R14 ;  /* 0x000000ffff0c7224 */ /* 0x000fe200078e000e */
[----:B------:R-:W-:-:S04]  /*0790*/  ISETP.GE.U32.AND P1, PT, R5, R26, PT ;  /* 0x0000001a0500720c */ /* 0x000fc80003f26070 */
[----:B------:R-:W-:Y:S01]  /*07a0*/  SEL R0, R0, 0x63400000, !P1 ;  /* 0x6340000000007807 */ /* 0x000fe20004800000 */
[----:B------:R-:W0:Y:S03]  /*07b0*/  @!P0 LDC.64 R18, c[0x0][0x390] ;  /* 0x0000e400ff128b82 */ /* 0x000e260000000a00 */
[----:B------:R-:W-:-:S04]  /*07c0*/  @!P2 LOP3.LUT R24, R0, 0x80000000, R11, 0xf8, !PT ;  /* 0x800000000018a812 */ /* 0x000fc800078ef80b */
[----:B------:R-:W-:Y:S01]  /*07d0*/  @!P2 LOP3.LUT R25, R24, 0x100000, RZ, 0xfc, !PT ;  /* 0x001000001819a812 */ /* 0x000fe200078efcff */
[----:B------:R-:W-:Y:S01]  /*07e0*/  @!P2 IMAD.MOV.U32 R24, RZ, RZ, RZ ;  /* 0x000000ffff18a224 */ /* 0x000fe200078e00ff */
[----:B0-----:R-:W-:-:S06]  /*07f0*/  @!P0 DMUL R12, R18, 8.98846567431157953865e+307 ;  /* 0x7fe00000120c8828 */ /* 0x001fcc0000000000 */
[----:B------:R-:W0:Y:S02]  /*0800*/  MUFU.RCP64H R23, R13 ;  /* 0x0000000d00177308 */ /* 0x000e240000001800 */
[----:B0-----:R-:W-:-:S08]  /*0810*/  DFMA R18, R22, -R12, 1 ;  /* 0x3ff000001612742b */ /* 0x001fd0000000080c */
[----:B------:R-:W-:-:S08]  /*0820*/  DFMA R18, R18, R18, R18 ;  /* 0x000000121212722b */ /* 0x000fd00000000012 */
[----:B------:R-:W-:Y:S01]  /*0830*/  DFMA R22, R22, R18, R22 ;  /* 0x000000121616722b */ /* 0x000fe20000000016 */
[----:B------:R-:W-:Y:S01]  /*0840*/  LOP3.LUT R19, R0, 0x800fffff, R11, 0xf8, !PT ;  /* 0x800fffff00137812 */ /* 0x000fe200078ef80b */
[----:B------:R-:W-:-:S06]  /*0850*/  IMAD.MOV.U32 R18, RZ, RZ, R10 ;  /* 0x000000ffff127224 */ /* 0x000fcc00078e000a */
[----:B------:R-:W-:Y:S02]  /*0860*/  DFMA R20, R22, -R12, 1 ;  /* 0x3ff000001614742b */ /* 0x000fe4000000080c */
[----:B------:R-:W-:-:S06]  /*0870*/  @!P2 DFMA R18, R18, 2, -R24 ;  /* 0x400000001212a82b */ /* 0x000fcc0000000818 */
[----:B------:R-:W-:-:S08]  /*0880*/  DFMA R20, R22, R20, R22 ;  /* 0x000000141614722b */ /* 0x000fd00000000016 */
[----:B------:R-:W-:-:S08]  /*0890*/  DMUL R22, R20, R18 ;  /* 0x0000001214167228 */ /* 0x000fd00000000000 */
[----:B------:R-:W-:-:S08]  /*08a0*/  DFMA R24, R22, -R12, R18 ;  /* 0x8000000c1618722b */ /* 0x000fd00000000012 */
[----:B------:R-:W-:Y:S01]  /*08b0*/  DFMA R24, R20, R24, R22 ;  /* 0x000000181418722b */ /* 0x000fe20000000016 */
[----:B------:R-:W-:Y:S01]  /*08c0*/  IMAD.MOV.U32 R22, RZ, RZ, R5 ;  /* 0x000000ffff167224 */ /* 0x000fe200078e0005 */
[----:B------:R-:W-:Y:S01]  /*08d0*/  @!P2 LOP3.LUT R22, R19, 0x7ff00000, RZ, 0xc0, !PT ;  /* 0x7ff000001316a812 */ /* 0x000fe200078ec0ff */
[----:B------:R-:W-:Y:S01]  /*08e0*/  IMAD.MOV.U32 R23, RZ, RZ, R26 ;  /* 0x000000ffff177224 */ /* 0x000fe200078e001a */
[----:B------:R-:W-:-:S03]  /*08f0*/  @!P0 LOP3.LUT R23, R13, 0x7ff00000, RZ, 0xc0, !PT ;  /* 0x7ff000000d178812 */ /* 0x000fc600078ec0ff */
[----:B------:R-:W-:-:S05]  /*0900*/  VIADD R20, R22, 0xffffffff ;  /* 0xffffffff16147836 */ /* 0x000fca0000000000 */
[----:B------:R-:W-:Y:S01]  /*0910*/  ISETP.GT.U32.AND P0, PT, R20, 0x7feffffe, PT ;  /* 0x7feffffe1400780c */ /* 0x000fe20003f04070 */
[----:B------:R-:W-:-:S05]  /*0920*/  VIADD R20, R23, 0xffffffff ;  /* 0xffffffff17147836 */ /* 0x000fca0000000000 */
[----:B------:R-:W-:-:S13]  /*0930*/  ISETP.GT.U32.OR P0, PT, R20, 0x7feffffe, P0 ;  /* 0x7feffffe1400780c */ /* 0x000fda0000704470 */
[----:B------:R-:W-:Y:S05]  /*0940*/  @P0 BRA `(.L_x_6) ;  /* 0x0000000000600947 */ /* 0x000fea0003800000 */
[----:B------:R-:W-:Y:S01]  /*0950*/  VIADDMNMX R5, R5, -R26, 0xb9600000, !PT ;  /* 0xb960000005057446 */ /* 0x000fe2000780091a */
[----:B------:R-:W-:-:S03]  /*0960*/  IMAD.MOV.U32 R10, RZ, RZ, RZ ;  /* 0x000000ffff0a7224 */ /* 0x000fc600078e00ff */
[----:B------:R-:W-:-:S05]  /*0970*/  VIMNMX R5, PT, PT, R5, 0x46a00000, PT ;  /* 0x46a0000005057848 */ /* 0x000fca0003fe0100 */
[----:B------:R-:W-:-:S04]  /*0980*/  IMAD.IADD R0, R5, 0x1, -R0 ;  /* 0x0000000105007824 */ /* 0x000fc800078e0a00 */
[----:B------:R-:W-:-:S06]  /*0990*/  VIADD R11, R0, 0x7fe00000 ;  /* 0x7fe00000000b7836 */ /* 0x000fcc0000000000 */
[----:B------:R-:W-:-:S10]  /*09a0*/  DMUL R20, R24, R10 ;  /* 0x0000000a18147228 */ /* 0x000fd40000000000 */
[----:B------:R-:W-:-:S13]  /*09b0*/  FSETP.GTU.AND P0, PT, |R21|, 1.469367938527859385e-39, PT ;  /* 0x001000001500780b */ /* 0x000fda0003f0c200 */
[----:B------:R-:W-:Y:S05]  /*09c0*/  @P0 BRA `(.L_x_7) ;  /* 0x0000000000980947 */ /* 0x000fea0003800000 */
[----:B------:R-:W-:Y:S01]  /*09d0*/  DFMA R12, R24, -R12, R18 ;  /* 0x8000000c180c722b */ /* 0x000fe20000000012 */
[----:B------:R-:W-:-:S09]  /*09e0*/  IMAD.MOV.U32 R10, RZ, RZ, RZ ;  /* 0x000000ffff0a7224 */ /* 0x000fd200078e00ff */
[C---:B------:R-:W-:Y:S02]  /*09f0*/  FSETP.NEU.AND P0, PT, R13.reuse, RZ, PT ;  /* 0x000000ff0d00720b */ /* 0x040fe40003f0d000 */
[----:B------:R-:W-:-:S04]  /*0a00*/  LOP3.LUT R15, R13, 0x80000000, R15, 0x48, !PT ;  /* 0x800000000d0f7812 */ /* 0x000fc800078e480f */
[----:B------:R-:W-:-:S07]  /*0a10*/  LOP3.LUT R11, R15, R11, RZ, 0xfc, !PT ;  /* 0x0000000b0f0b7212 */ /* 0x000fce00078efcff */
[----:B------:R-:W-:Y:S05]  /*0a20*/  @!P0 BRA `(.L_x_7) ;  /* 0x0000000000808947 */ /* 0x000fea0003800000 */
[----:B------:R-:W-:Y:S01]  /*0a30*/  IMAD.MOV R13, RZ, RZ, -R0 ;  /* 0x000000ffff0d7224 */ /* 0x000fe200078e0a00 */
[----:B------:R-:W-:Y:S01]  /*0a40*/  DMUL.RP R10, R24, R10 ;  /* 0x0000000a180a7228 */ /* 0x000fe20000008000 */
[----:B------:R-:W-:Y:S01]  /*0a50*/  IMAD.MOV.U32 R12, RZ, RZ, RZ ;  /* 0x000000ffff0c7224 */ /* 0x000fe200078e00ff */
[----:B------:R-:W-:-:S05]  /*0a60*/  IADD3 R5, PT, PT, -R0, -0x43300000, RZ ;  /* 0xbcd0000000057810 */ /* 0x000fca0007ffe1ff */
[----:B------:R-:W-:-:S03]  /*0a70*/  DFMA R12, R20, -R12, R24 ;  /* 0x8000000c140c722b */ /* 0x000fc60000000018 */
[----:B------:R-:W-:-:S07]  /*0a80*/  LOP3.LUT R15, R11, R15, RZ, 0x3c, !PT ;  /* 0x0000000f0b0f7212 */ /* 0x000fce00078e3cff */
[----:B------:R-:W-:-:S04]  /*0a90*/  FSETP.NEU.AND P0, PT, |R13|, R5, PT ;  /* 0x000000050d00720b */ /* 0x000fc80003f0d200 */
[----:B------:R-:W-:Y:S02]  /*0aa0*/  FSEL R20, R10, R20, !P0 ;  /* 0x000000140a147208 */ /* 0x000fe40004000000 */
[----:B------:R-:W-:Y:S01]  /*0ab0*/  FSEL R21, R15, R21, !P0 ;  /* 0x000000150f157208 */ /* 0x000fe20004000000 */
[----:B------:R-:W-:Y:S06]  /*0ac0*/  BRA `(.L_x_7) ;  /* 0x0000000000587947 */ /* 0x000fec0003800000 */
.L_x_6:
[----:B------:R-:W-:-:S14]  /*0ad0*/  DSETP.NAN.AND P0, PT, R10, R10, PT ;  /* 0x0000000a0a00722a */ /* 0x000fdc0003f08000 */
[----:B------:R-:W-:Y:S05]  /*0ae0*/  @P0 BRA `(.L_x_8) ;  /* 0x0000000000480947 */ /* 0x000fea0003800000 */
[----:B------:R-:W0:Y:S02]  /*0af0*/  LDC.64 R12, c[0x0][0x390] ;  /* 0x0000e400ff0c7b82 */ /* 0x000e240000000a00 */
[----:B0-----:R-:W-:-:S14]  /*0b00*/  DSETP.NAN.AND P0, PT, R12, R12, PT ;  /* 0x0000000c0c00722a */ /* 0x001fdc0003f08000 */
[----:B------:R-:W-:Y:S05]  /*0b10*/  @P0 BRA `(.L_x_9) ;  /* 0x0000000000300947 */ /* 0x000fea0003800000 */
[----:B------:R-:W-:Y:S01]  /*0b20*/  ISETP.NE.AND P0, PT, R22, R23, PT ;  /* 0x000000171600720c */ /* 0x000fe20003f05270 */
[----:B------:R-:W-:Y:S02]  /*0b30*/  IMAD.MOV.U32 R20, RZ, RZ, 0x0 ;  /* 0x00000000ff147424 */ /* 0x000fe400078e00ff */
[----:B------:R-:W-:-:S10]  /*0b40*/  IMAD.MOV.U32 R21, RZ, RZ, -0x80000 ;  /* 0xfff80000ff157424 */ /* 0x000fd400078e00ff */
[----:B------:R-:W-:Y:S05]  /*0b50*/  @!P0 BRA `(.L_x_7) ;  /* 0x0000000000348947 */ /* 0x000fea0003800000 */
[----:B------:R-:W-:Y:S02]  /*0b60*/  ISETP.NE.AND P0, PT, R22, 0x7ff00000, PT ;  /* 0x7ff000001600780c */ /* 0x000fe40003f05270 */
[----:B------:R-:W-:Y:S02]  /*0b70*/  LOP3.LUT R21, R11, 0x80000000, R15, 0x48, !PT ;  /* 0x800000000b157812 */ /* 0x000fe400078e480f */
[----:B------:R-:W-:-:S13]  /*0b80*/  ISETP.EQ.OR P0, PT, R23, RZ, !P0 ;  /* 0x000000ff1700720c */ /* 0x000fda0004702670 */
[----:B------:R-:W-:Y:S01]  /*0b90*/  @P0 LOP3.LUT R0, R21, 0x7ff00000, RZ, 0xfc, !PT ;  /* 0x7ff0000015000812 */ /* 0x000fe200078efcff */
[----:B------:R-:W-:Y:S02]  /*0ba0*/  @!P0 IMAD.MOV.U32 R20, RZ, RZ, RZ ;  /* 0x000000ffff148224 */ /* 0x000fe400078e00ff */
[----:B------:R-:W-:Y:S02]  /*0bb0*/  @P0 IMAD.MOV.U32 R20, RZ, RZ, RZ ;  /* 0x000000ffff140224 */ /* 0x000fe400078e00ff */
[----:B------:R-:W-:Y:S01]  /*0bc0*/  @P0 IMAD.MOV.U32 R21, RZ, RZ, R0 ;  /* 0x000000ffff150224 */ /* 0x000fe200078e0000 */
[----:B------:R-:W-:Y:S06]  /*0bd0*/  BRA `(.L_x_7) ;  /* 0x0000000000147947 */ /* 0x000fec0003800000 */
.L_x_9:
[----:B------:R-:W-:Y:S01]  /*0be0*/  LOP3.LUT R21, R15, 0x80000, RZ, 0xfc, !PT ;  /* 0x000800000f157812 */ /* 0x000fe200078efcff */
[----:B------:R-:W-:Y:S01]  /*0bf0*/  IMAD.MOV.U32 R20, RZ, RZ, R14 ;  /* 0x000000ffff147224 */ /* 0x000fe200078e000e */
[----:B------:R-:W-:Y:S06]  /*0c00*/  BRA `(.L_x_7) ;  /* 0x0000000000087947 */ /* 0x000fec0003800000 */
.L_x_8:
[----:B------:R-:W-:Y:S01]  /*0c10*/  LOP3.LUT R21, R11, 0x80000, RZ, 0xfc, !PT ;  /* 0x000800000b157812 */ /* 0x000fe200078efcff */
[----:B------:R-:W-:-:S07]  /*0c20*/  IMAD.MOV.U32 R20, RZ, RZ, R10 ;  /* 0x000000ffff147224 */ /* 0x000fce00078e000a */
.L_x_7:
[----:B------:R-:W-:Y:S05]  /*0c30*/  BSYNC.RECONVERGENT B1 ;  /* 0x0000000000017941 */ /* 0x000fea0003800200 */
.L_x_5:
[----:B------:R-:W-:-:S04]  /*0c40*/  IMAD.MOV.U32 R5, RZ, RZ, 0x0 ;  /* 0x00000000ff057424 */ /* 0x000fc800078e00ff */
[----:B------:R-:W-:Y:S05]  /*0c50*/  RET.REL.NODEC R4 `(_Z14PDH2D_baselineP10hist_entryP8atomdescd) ;  /* 0xfffffff004e87950 */ /* 0x000fea0003c3ffff */
        .weak           $__internal_1_$__cuda_sm20_dsqrt_rn_f64_mediumpath_v1
        .type           $__internal_1_$__cuda_sm20_dsqrt_rn_f64_mediumpath_v1,@function
        .size           $__internal_1_$__cuda_sm20_dsqrt_rn_f64_mediumpath_v1,(.L_x_61 - $__internal_1_$__cuda_sm20_dsqrt_rn_f64_mediumpath_v1)
$__internal_1_$__cuda_sm20_dsqrt_rn_f64_mediumpath_v1:
[----:B------:R-:W-:Y:S01]  /*0c60*/  ISETP.GE.U32.AND P0, PT, R4, -0x3400000, PT ;  /* 0xfcc000000400780c */ /* 0x000fe20003f06070 */
[----:B------:R-:W-:Y:S01]  /*0c70*/  BSSY.RECONVERGENT B1, `(.L_x_10) ;  /* 0x0000024000017945 */ /* 0x000fe20003800200 */
[----:B------:R-:W-:-:S11]  /*0c80*/  IMAD.MOV.U32 R15, RZ, RZ, R21 ;  /* 0x000000ffff0f7224 */ /* 0x000fd600078e0015 */
[----:B------:R-:W-:Y:S05]  /*0c90*/  @!P0 BRA `(.L_x_11) ;  /* 0x0000000000208947 */ /* 0x000fea0003800000 */
[----:B------:R-:W-:-:S10]  /*0ca0*/  DFMA.RM R12, R18, R14, R12 ;  /* 0x0000000e120c722b */ /* 0x000fd4000000400c */
[----:B------:R-:W-:-:S05]  /*0cb0*/  IADD3 R2, P0, PT, R12, 0x1, RZ ;  /* 0x000000010c027810 */ /* 0x000fca0007f1e0ff */
[----:B------:R-:W-:-:S06]  /*0cc0*/  IMAD.X R3, RZ, RZ, R13, P0 ;  /* 0x000000ffff037224 */ /* 0x000fcc00000e060d */
[----:B------:R-:W-:-:S08]  /*0cd0*/  DFMA.RP R10, -R12, R2, R10 ;  /* 0x000000020c0a722b */ /* 0x000fd0000000810a */
[----:B------:R-:W-:-:S06]  /*0ce0*/  DSETP.GT.AND P0, PT, R10, RZ, PT ;  /* 0x000000ff0a00722a */ /* 0x000fcc0003f04000 */
[----:B------:R-:W-:Y:S02]  /*0cf0*/  FSEL R2, R2, R12, P0 ;  /* 0x0000000c02027208 */ /* 0x000fe40000000000 */
[----:B------:R-:W-:Y:S01]  /*0d00*/  FSEL R3, R3, R13, P0 ;  /* 0x0000000d03037208 */ /* 0x000fe20000000000 */
[----:B------:R-:W-:Y:S06]  /*0d10*/  BRA `(.L_x_12) ;  /* 0x0000000000647947 */ /* 0x000fec0003800000 */
.L_x_11:
[----:B------:R-:W-:-:S14]  /*0d20*/  DSETP.NE.AND P0, PT, R10, RZ, PT ;  /* 0x000000ff0a00722a */ /* 0x000fdc0003f05000 */
[----:B------:R-:W-:Y:S05]  /*0d30*/  @!P0 BRA `(.L_x_13) ;  /* 0x0000000000588947 */ /* 0x000fea0003800000 */
[----:B------:R-:W-:-:S13]  /*0d40*/  ISETP.GE.AND P0, PT, R11, RZ, PT ;  /* 0x000000ff0b00720c */ /* 0x000fda0003f06270 */
[----:B------:R-:W-:Y:S02]  /*0d50*/  @!P0 IMAD.MOV.U32 R2, RZ, RZ, 0x0 ;  /* 0x00000000ff028424 */ /* 0x000fe400078e00ff */
[----:B------:R-:W-:Y:S01]  /*0d60*/  @!P0 IMAD.MOV.U32 R3, RZ, RZ, -0x80000 ;  /* 0xfff80000ff038424 */ /* 0x000fe200078e00ff */
[----:B------:R-:W-:Y:S06]  /*0d70*/  @!P0 BRA `(.L_x_12) ;  /* 0x00000000004c8947 */ /* 0x000fec0003800000 */
[----:B------:R-:W-:-:S13]  /*0d80*/  ISETP.GT.AND P0, PT, R11, 0x7fefffff, PT ;  /* 0x7fefffff0b00780c */ /* 0x000fda0003f04270 */
[----:B------:R-:W-:Y:S05]  /*0d90*/  @P0 BRA `(.L_x_13) ;  /* 0x0000000000400947 */ /* 0x000fea0003800000 */
[----:B------:R-:W-:Y:S01]  /*0da0*/  DMUL R10, R10, 8.11296384146066816958e+31 ;  /* 0x469000000a0a7828 */ /* 0x000fe20000000000 */
[----:B------:R-:W-:Y:S02]  /*0db0*/  IMAD.MOV.U32 R2, RZ, RZ, RZ ;  /* 0x000000ffff027224 */ /* 0x000fe400078e00ff */
[----:B------:R-:W-:Y:S02]  /*0dc0*/  IMAD.MOV.U32 R12, RZ, RZ, 0x0 ;  /* 0x00000000ff0c7424 */ /* 0x000fe400078e00ff */
[----:B------:R-:W-:Y:S01]  /*0dd0*/  IMAD.MOV.U32 R13, RZ, RZ, 0x3fd80000 ;  /* 0x3fd80000ff0d7424 */ /* 0x000fe200078e00ff */
[----:B------:R-:W0:Y:S02]  /*0de0*/  MUFU.RSQ64H R3, R11 ;  /* 0x0000000b00037308 */ /* 0x000e240000001c00 */
[----:B0-----:R-:W-:-:S08]  /*0df0*/  DMUL R4, R2, R2 ;  /* 0x0000000202047228 */ /* 0x001fd00000000000 */
[----:B------:R-:W-:-:S08]  /*0e00*/  DFMA R4, R10, -R4, 1 ;  /* 0x3ff000000a04742b */ /* 0x000fd00000000804 */
[----:B------:R-:W-:Y:S02]  /*0e10*/  DFMA R12, R4, R12, 0.5 ;  /* 0x3fe00000040c742b */ /* 0x000fe4000000000c */
[----:B------:R-:W-:-:S08]  /*0e20*/  DMUL R4, R2, R4 ;  /* 0x0000000402047228 */ /* 0x000fd00000000000 */
[----:B------:R-:W-:-:S08]  /*0e30*/  DFMA R4, R12, R4, R2 ;  /* 0x000000040c04722b */ /* 0x000fd00000000002 */
[----:B------:R-:W-:Y:S02]  /*0e40*/  DMUL R2, R10, R4 ;  /* 0x000000040a027228 */ /* 0x000fe40000000000 */
[----:B------:R-:W-:-:S06]  /*0e50*/  VIADD R5, R5, 0xfff00000 ;  /* 0xfff0000005057836 */ /* 0x000fcc0000000000 */
[----:B------:R-:W-:-:S08]  /*0e60*/  DFMA R12, R2, -R2, R10 ;  /* 0x80000002020c722b */ /* 0x000fd0000000000a */
[----:B------:R-:W-:-:S10]  /*0e70*/  DFMA R2, R4, R12, R2 ;  /* 0x0000000c0402722b */ /* 0x000fd40000000002 */
[----:B------:R-:W-:Y:S01]  /*0e80*/  VIADD R3, R3, 0xfcb00000 ;  /* 0xfcb0000003037836 */ /* 0x000fe20000000000 */
[----:B------:R-:W-:Y:S06]  /*0e90*/  BRA `(.L_x_12) ;  /* 0x0000000000047947 */ /* 0x000fec0003800000 */
.L_x_13:
[----:B------:R-:W-:-:S11]  /*0ea0*/  DADD R2, R10, R10 ;  /* 0x000000000a027229 */ /* 0x000fd6000000000a */
.L_x_12:
[----:B------:R-:W-:Y:S05]  /*0eb0*/  BSYNC.RECONVERGENT B1 ;  /* 0x0000000000017941 */ /* 0x000fea0003800200 */
.L_x_10:
[----:B------:R-:W-:Y:S02]  /*0ec0*/  IMAD.MOV.U32 R4, RZ, RZ, R2 ;  /* 0x000000ffff047224 */ /* 0x000fe400078e0002 */
[----:B------:R-:W-:Y:S02]  /*0ed0*/  IMAD.MOV.U32 R5, RZ, RZ, R3 ;  /* 0x000000ffff057224 */ /* 0x000fe400078e0003 */
[----:B------:R-:W-:Y:S02]  /*0ee0*/  IMAD.MOV.U32 R2, RZ, RZ, R0 ;  /* 0x000000ffff027224 */ /* 0x000fe400078e0000 */
[----:B------:R-:W-:-:S04]  /*0ef0*/  IMAD.MOV.U32 R3, RZ, RZ, 0x0 ;  /* 0x00000000ff037424 */ /* 0x000fc800078e00ff */
[----:B------:R-:W-:Y:S05]  /*0f00*/  RET.REL.NODEC R2 `(_Z14PDH2D_baselineP10hist_entryP8atomdescd) ;  /* 0xfffffff0023c7950 */ /* 0x000fea0003c3ffff */
.L_x_14:
[----:B------:R-:W-:-:S00]  /*0f10*/  BRA `(.L_x_14) ;  /* 0xfffffffc00fc7947 */ /* 0x000fc0000383ffff */
[----:B------:R-:W-:-:S00]  /*0f20*/  NOP ;  /* 0x0000000000007918 */ /* 0x000fc00000000000 */
        /* <DEDUP_REMOVED lines=13> */
.L_x_61:


//--------------------- .text._Z12PDH_baselineP10hist_entryP8atomdescdi --------------------------
	.section	.text._Z12PDH_baselineP10hist_entryP8atomdescdi,"ax",@progbits
	.align	128
        .global         _Z12PDH_baselineP10hist_entryP8atomdescdi
        .type           _Z12PDH_baselineP10hist_entryP8atomdescdi,@function
        .size           _Z12PDH_baselineP10hist_entryP8atomdescdi,(.L_x_63 - _Z12PDH_baselineP10hist_entryP8atomdescdi)
        .other          _Z12PDH_baselineP10hist_entryP8atomdescdi,@"STO_CUDA_ENTRY STV_DEFAULT"
_Z12PDH_baselineP10hist_entryP8atomdescdi:
.text._Z12PDH_baselineP10hist_entryP8atomdescdi:
[----:B------:R-:W-:Y:S01]  /*0000*/  LDC R1, c[0x0][0x37c] ;  /* 0x0000df00ff017b82 */ /* 0x000fe20000000800 */
[----:B------:R-:W0:Y:S07]  /*0010*/  S2R R2, SR_TID.X ;  /* 0x0000000000027919 */ /* 0x000e2e0000002100 */
[----:B------:R-:W1:Y:S01]  /*0020*/  S2UR UR4, SR_CTAID.X ;  /* 0x00000000000479c3 */ /* 0x000e620000002500 */
[----:B------:R-:W1:Y:S07]  /*0030*/  LDCU UR5, c[0x0][0x360] ;  /* 0x00006c00ff0577ac */ /* 0x000e6e0008000800 */
[----:B------:R-:W2:Y:S01]  /*0040*/  LDC R5, c[0x0][0x398] ;  /* 0x0000e600ff057b82 */ /* 0x000ea20000000800 */
[----:B-1----:R-:W-:Y:S01]  /*0050*/  UIMAD UR4, UR4, UR5, URZ ;  /* 0x00000005040472a4 */ /* 0x002fe2000f8e02ff */
[----:B------:R-:W1:Y:S05]  /*0060*/  LDCU UR5, c[0x0][0x394] ;  /* 0x00007280ff0577ac */ /* 0x000e6a0008000800 */
[----:B0-----:R-:W-:-:S04]  /*0070*/  VIADD R31, R2, UR4 ;  /* 0x00000004021f7c36 */ /* 0x001fc80008000000 */
[----:B------:R-:W-:-:S05]  /*0080*/  VIADD R0, R31, 0x1 ;  /* 0x000000011f007836 */ /* 0x000fca0000000000 */
[----:B--2---:R-:W-:-:S13]  /*0090*/  ISETP.GE.AND P0, PT, R0, R5, PT ;  /* 0x000000050000720c */ /* 0x004fda0003f06270 */
[----:B-1----:R-:W-:Y:S05]  /*00a0*/  @P0 BRA `(.L_x_15) ;  /* 0x00000024000c0947 */ /* 0x002fea0003800000 */
[----:B------:R-:W0:Y:S01]  /*00b0*/  LDC.64 R8, c[0x0][0x388] ;  /* 0x0000e200ff087b82 */ /* 0x000e220000000a00 */
[----:B------:R-:W-:Y:S01]  /*00c0*/  IADD3 R6, PT, PT, -R31, -0x2, R5 ;  /* 0xfffffffe1f067810 */ /* 0x000fe20007ffe105 */
[----:B------:R-:W-:Y:S01]  /*00d0*/  ULOP3.LUT UR6, URZ, UR4, URZ, 0x33, !UPT ;  /* 0x00000004ff067292 */ /* 0x000fe2000f8e33ff */
[----:B------:R-:W-:Y:S02]  /*00e0*/  BSSY B1, `(.L_x_16) ;  /* 0x0000148000017945 */ /* 0x000fe40003800000 */
[----:B------:R-:W-:-:S03]  /*00f0*/  ISETP.GE.U32.AND P0, PT, R6, 0x3, PT ;  /* 0x000000030600780c */ /* 0x000fc60003f06070 */
[----:B------:R-:W1:Y:S01]  /*0100*/  LDC R4, c[0x0][0x390] ;  /* 0x0000e400ff047b82 */ /* 0x000e620000000800 */
[----:B------:R-:W-:-:S07]  /*0110*/  IADD3 R2, PT, PT, -R2, UR6, R5 ;  /* 0x0000000602027c10 */ /* 0x000fce000fffe105 */
[----:B------:R-:W2:Y:S08]  /*0120*/  LDC R3, c[0x0][0x394] ;  /* 0x0000e500ff037b82 */ /* 0x000eb00000000800 */
[----:B------:R-:W3:Y:S01]  /*0130*/  LDC.64 R10, c[0x0][0x358] ;  /* 0x0000d600ff0a7b82 */ /* 0x000ee20000000a00 */
[----:B0-----:R-:W-:Y:S01]  /*0140*/  IMAD.WIDE R8, R31, 0x18, R8 ;  /* 0x000000181f087825 */ /* 0x001fe200078e0208 */
[----:B------:R-:W-:Y:S06]  /*0150*/  @!P0 BRA `(.L_x_17) ;  /* 0x0000001400008947 */ /* 0x000fec0003800000 */
[----:B------:R-:W-:Y:S01]  /*0160*/  LOP3.LUT R32, R2, 0xfffffffc, RZ, 0xc0, !PT ;  /* 0xfffffffc02207812 */ /* 0x000fe200078ec0ff */
[----:B------:R-:W-:Y:S04]  /*0170*/  BSSY B0, `(.L_x_18) ;  /* 0x000013d000007945 */ /* 0x000fe80003800000 */
[----:B------:R-:W-:-:S07]  /*0180*/  IMAD.MOV R32, RZ, RZ, -R32 ;  /* 0x000000ffff207224 */ /* 0x000fce00078e0a20 */
.L_x_35:
[----:B0-----:R-:W0:Y:S01]  /*0190*/  LDC.64 R26, c[0x0][0x388] ;  /* 0x0000e200ff1a7b82 */ /* 0x001e220000000a00 */
[----:B------:R-:W-:Y:S05]  /*01a0*/  YIELD ;  /* 0x0000000000007946 */ /* 0x000fea0003800000 */
[C---:B---3--:R-:W-:Y:S02]  /*01b0*/  R2UR UR10, R10.reuse ;  /* 0x000000000a0a72ca */ /* 0x048fe400000e0000 */
[----:B------:R-:W-:Y:S02]  /*01c0*/  R2UR UR11, R11 ;  /* 0x000000000b0b72ca */ /* 0x000fe400000e0000 */
[----:B------:R-:W-:-:S02]  /*01d0*/  R2UR UR12, R10 ;  /* 0x000000000a0c72ca */ /* 0x000fc400000e0000 */
[C---:B------:R-:W-:Y:S02]  /*01e0*/  R2UR UR13, R11.reuse ;  /* 0x000000000b0d72ca */ /* 0x040fe400000e0000 */
[C---:B------:R-:W-:Y:S02]  /*01f0*/  R2UR UR6, R10.reuse ;  /* 0x000000000a0672ca */ /* 0x040fe400000e0000 */
[C---:B------:R-:W-:Y:S02]  /*0200*/  R2UR UR7, R11.reuse ;  /* 0x000000000b0772ca */ /* 0x040fe400000e0000 */
[----:B------:R-:W-:Y:S02]  /*0210*/  R2UR UR8, R10 ;  /* 0x000000000a0872ca */ /* 0x000fe400000e0000 */
[----:B------:R-:W-:Y:S01]  /*0220*/  R2UR UR9, R11 ;  /* 0x000000000b0972ca */ /* 0x000fe200000e0000 */
[----:B------:R-:W3:Y:S01]  /*0230*/  LDG.E.64 R14, desc[UR10][R8.64+0x8] ;  /* 0x0000080a080e7981 */ /* 0x000ee2000c1e1b00 */
[----:B0-----:R-:W-:Y:S01]  /*0240*/  IMAD.WIDE R26, R0, 0x18, R26 ;  /* 0x00000018001a7825 */ /* 0x001fe200078e021a */
[----:B------:R-:W-:-:S04]  /*0250*/  R2UR UR10, R10 ;  /* 0x000000000a0a72ca */ /* 0x000fc800000e0000 */
[----:B------:R-:W3:Y:S01]  /*0260*/  LDG.E.64 R16, desc[UR12][R26.64+0x8] ;  /* 0x0000080c1a107981 */ /* 0x000ee2000c1e1b00 */
[C---:B------:R-:W-:Y:S02]  /*0270*/  R2UR UR11, R11.reuse ;  /* 0x000000000b0b72ca */ /* 0x040fe400000e0000 */
[----:B------:R-:W-:Y:S01]  /*0280*/  R2UR UR12, R10 ;  /* 0x000000000a0c72ca */ /* 0x000fe200000e0000 */
[----:B------:R-:W4:Y:S01]  /*0290*/  LDG.E.64 R6, desc[UR6][R8.64] ;  /* 0x0000000608067981 */ /* 0x000f22000c1e1b00 */
[----:B------:R-:W-:-:S03]  /*02a0*/  R2UR UR13, R11 ;  /* 0x000000000b0d72ca */ /* 0x000fc600000e0000 */
[----:B------:R-:W4:Y:S06]  /*02b0*/  LDG.E.64 R12, desc[UR8][R26.64] ;  /* 0x000000081a0c7981 */ /* 0x000f2c000c1e1b00 */
[----:B------:R-:W5:Y:S04]  /*02c0*/  LDG.E.64 R18, desc[UR10][R8.64+0x10] ;  /* 0x0000100a08127981 */ /* 0x000f68000c1e1b00 */
[----:B------:R-:W5:Y:S01]  /*02d0*/  LDG.E.64 R20, desc[UR12][R26.64+0x10] ;  /* 0x0000100c1a147981 */ /* 0x000f62000c1e1b00 */
[----:B------:R-:W-:Y:S01]  /*02e0*/  BSSY.RECONVERGENT B2, `(.L_x_19) ;  /* 0x0000020000027945 */ /* 0x000fe20003800200 */
[----:B---3--:R-:W-:-:S02]  /*02f0*/  DADD R14, R14, -R16 ;  /* 0x000000000e0e7229 */ /* 0x008fc40000000810 */
[----:B----4-:R-:W-:-:S06]  /*0300*/  DADD R6, R6, -R12 ;  /* 0x0000000006067229 */ /* 0x010fcc000000080c */
[----:B------:R-:W-:Y:S02]  /*0310*/  DMUL R14, R14, R14 ;  /* 0x0000000e0e0e7228 */ /* 0x000fe40000000000 */
[----:B-----5:R-:W-:-:S06]  /*0320*/  DADD R18, R18, -R20 ;  /* 0x0000000012127229 */ /* 0x020fcc0000000814 */
[----:B------:R-:W-:-:S08]  /*0330*/  DFMA R12, R6, R6, R14 ;  /* 0x00000006060c722b */ /* 0x000fd0000000000e */
[----:B------:R-:W-:-:S06]  /*0340*/  DFMA R12, R18, R18, R12 ;  /* 0x00000012120c722b */ /* 0x000fcc000000000c */
[----:B------:R-:W0:Y:S04]  /*0350*/  MUFU.RSQ64H R19, R13 ;  /* 0x0000000d00137308 */ /* 0x000e280000001c00 */
[----:B------:R-:W-:Y:S02]  /*0360*/  VIADD R18, R13, 0xfcb00000 ;  /* 0xfcb000000d127836 */ /* 0x000fe40000000000 */
[----:B------:R-:W-:-:S04]  /*0370*/  IMAD.MOV.U32 R14, RZ, RZ, 0x0 ;  /* 0x00000000ff0e7424 */ /* 0x000fc800078e00ff */
[----:B0-----:R-:W-:Y:S01]  /*0380*/  DMUL R6, R18, R18 ;  /* 0x0000001212067228 */ /* 0x001fe20000000000 */
[----:B------:R-:W-:-:S07]  /*0390*/  IMAD.MOV.U32 R15, RZ, RZ, 0x3fd80000 ;  /* 0x3fd80000ff0f7424 */ /* 0x000fce00078e00ff */
[----:B------:R-:W-:-:S08]  /*03a0*/  DFMA R6, R12, -R6, 1 ;  /* 0x3ff000000c06742b */ /* 0x000fd00000000806 */
[----:B------:R-:W-:Y:S02]  /*03b0*/  DFMA R14, R6, R14, 0.5 ;  /* 0x3fe00000060e742b */ /* 0x000fe4000000000e */
[----:B------:R-:W-:-:S08]  /*03c0*/  DMUL R6, R18, R6 ;  /* 0x0000000612067228 */ /* 0x000fd00000000000 */
[----:B------:R-:W-:Y:S01]  /*03d0*/  DFMA R22, R14, R6, R18 ;  /* 0x000000060e16722b */ /* 0x000fe20000000012 */
[----:B------:R-:W-:-:S07]  /*03e0*/  ISETP.GE.U32.AND P0, PT, R18, 0x7ca00000, PT ;  /* 0x7ca000001200780c */ /* 0x000fce0003f06070 */
[----:B------:R-:W-:Y:S02]  /*03f0*/  DMUL R20, R12, R22 ;  /* 0x000000160c147228 */ /* 0x000fe40000000000 */
[----:B------:R-:W-:Y:S02]  /*0400*/  VIADD R15, R23, 0xfff00000 ;  /* 0xfff00000170f7836 */ /* 0x000fe40000000000 */
[----:B------:R-:W-:-:S04]  /*0410*/  IMAD.MOV.U32 R14, RZ, RZ, R22 ;  /* 0x000000ffff0e7224 */ /* 0x000fc800078e0016 */
[----:B------:R-:W-:-:S08]  /*0420*/  DFMA R6, R20, -R20, R12 ;  /* 0x800000141406722b */ /* 0x000fd0000000000c */
[----:B------:R-:W-:Y:S01]  /*0430*/  DFMA R16, R6, R14, R20 ;  /* 0x0000000e0610722b */ /* 0x000fe20000000014 */
[----:B------:R-:W-:Y:S10]  /*0440*/  @!P0 BRA `(.L_x_20) ;  /* 0x0000000000248947 */ /* 0x000ff40003800000 */
[----:B------:R-:W-:Y:S02]  /*0450*/  IMAD.MOV.U32 R14, RZ, RZ, R12 ;  /* 0x000000ffff0e7224 */ /* 0x000fe400078e000c */
[----:B------:R-:W-:Y:S02]  /*0460*/  IMAD.MOV.U32 R12, RZ, RZ, R6 ;  /* 0x000000ffff0c7224 */ /* 0x000fe400078e0006 */
[----:B------:R-:W-:Y:S01]  /*0470*/  IMAD.MOV.U32 R6, RZ, RZ, R20 ;  /* 0x000000ffff067224 */ /* 0x000fe200078e0014 */
[----:B------:R-:W-:Y:S01]  /*0480*/  MOV R20, R18 ;  /* 0x0000001200147202 */ /* 0x000fe20000000f00 */
[----:B------:R-:W-:Y:S01]  /*0490*/  IMAD.MOV.U32 R16, RZ, RZ, R22 ;  /* 0x000000ffff107224 */ /* 0x000fe200078e0016 */
[----:B------:R-:W-:Y:S01]  /*04a0*/  MOV R18, 0x4e0 ;  /* 0x000004e000127802 */ /* 0x000fe20000000f00 */
[----:B------:R-:W-:Y:S02]  /*04b0*/  IMAD.MOV.U32 R5, RZ, RZ, R21 ;  /* 0x000000ffff057224 */ /* 0x000fe400078e0015 */
[----:B------:R-:W-:-:S07]  /*04c0*/  IMAD.MOV.U32 R17, RZ, RZ, R15 ;  /* 0x000000ffff117224 */ /* 0x000fce00078e000f */
[----:B-12---:R-:W-:Y:S05]  /*04d0*/  CALL.REL.NOINC `($__internal_3_$__cuda_sm20_dsqrt_rn_f64_mediumpath_v1) ;  /* 0x00000024007c7944 */ /* 0x006fea0003c00000 */
.L_x_20:
[----:B------:R-:W-:Y:S05]  /*04e0*/  BSYNC.RECONVERGENT B2 ;  /* 0x0000000000027941 */ /* 0x000fea0003800200 */
.L_x_19:
[----:B------:R-:W0:Y:S01]  /*04f0*/  LDC.64 R14, c[0x0][0x390] ;  /* 0x0000e400ff0e7b82 */ /* 0x000e220000000a00 */
[----:B------:R-:W0:Y:S01]  /*0500*/  MUFU.RCP64H R7, UR5 ;  /* 0x0000000500077d08 */ /* 0x000e220008001800 */
[----:B------:R-:W-:Y:S01]  /*0510*/  IMAD.MOV.U32 R6, RZ, RZ, 0x1 ;  /* 0x00000001ff067424 */ /* 0x000fe200078e00ff */
[----:B------:R-:W-:Y:S01]  /*0520*/  FSETP.GEU.AND P1, PT, |R17|, 6.5827683646048100446e-37, PT ;  /* 0x036000001100780b */ /* 0x000fe20003f2e200 */
[----:B------:R-:W-:Y:S04]  /*0530*/  BSSY.RECONVERGENT B2, `(.L_x_21) ;  /* 0x0000010000027945 */ /* 0x000fe80003800200 */
[----:B0-----:R-:W-:-:S08]  /*0540*/  DFMA R12, R6, -R14, 1 ;  /* 0x3ff00000060c742b */ /* 0x001fd0000000080e */
        /* <DEDUP_REMOVED lines=10> */
[----:B------:R-:W-:-:S07]  /*05f0*/  MOV R6, 0x610 ;  /* 0x0000061000067802 */ /* 0x000fce0000000f00 */
[----:B-12---:R-:W-:Y:S05]  /*0600*/  CALL.REL.NOINC `($__internal_2_$__cuda_sm20_div_rn_f64_full) ;  /* 0x0000001c00c07944 */ /* 0x006fea0003c00000 */
[----:B------:R-:W-:Y:S02]  /*0610*/  IMAD.MOV.U32 R6, RZ, RZ, R20 ;  /* 0x000000ffff067224 */ /* 0x000fe400078e0014 */
[----:B------:R-:W-:-:S07]  /*0620*/  IMAD.MOV.U32 R7, RZ, RZ, R21 ;  /* 0x000000ffff077224 */ /* 0x000fce00078e0015 */
.L_x_22:
[----:B------:R-:W-:Y:S05]  /*0630*/  BSYNC.RECONVERGENT B2 ;  /* 0x0000000000027941 */ /* 0x000fea0003800200 */
.L_x_21:
[----:B------:R-:W0:Y:S01]  /*0640*/  LDC.64 R12, c[0x0][0x380] ;  /* 0x0000e000ff0c7b82 */ /* 0x000e220000000a00 */
[----:B------:R-:W0:Y:S01]  /*0650*/  F2I.F64.TRUNC R7, R6 ;  /* 0x0000000600077311 */ /* 0x000e22000030d100 */
[C---:B------:R-:W-:Y:S01]  /*0660*/  R2UR UR6, R10.reuse ;  /* 0x000000000a0672ca */ /* 0x040fe200000e0000 */
[----:B------:R-:W-:Y:S01]  /*0670*/  IMAD.MOV.U32 R24, RZ, RZ, 0x1 ;  /* 0x00000001ff187424 */ /* 0x000fe200078e00ff */
[C---:B------:R-:W-:Y:S01]  /*0680*/  R2UR UR7, R11.reuse ;  /* 0x000000000b0772ca */ /* 0x040fe200000e0000 */
[----:B------:R-:W-:Y:S01]  /*0690*/  IMAD.MOV.U32 R25, RZ, RZ, 0x0 ;  /* 0x00000000ff197424 */ /* 0x000fe200078e00ff */
[C---:B------:R-:W-:Y:S02]  /*06a0*/  R2UR UR12, R10.reuse ;  /* 0x000000000a0c72ca */ /* 0x040fe400000e0000 */
[----:B------:R-:W-:Y:S02]  /*06b0*/  R2UR UR13, R11 ;  /* 0x000000000b0d72ca */ /* 0x000fe400000e0000 */
[----:B------:R-:W-:-:S02]  /*06c0*/  R2UR UR14, R10 ;  /* 0x000000000a0e72ca */ /* 0x000fc400000e0000 */
[C---:B------:R-:W-:Y:S02]  /*06d0*/  R2UR UR15, R11.reuse ;  /* 0x000000000b0f72ca */ /* 0x040fe400000e0000 */
[C---:B------:R-:W-:Y:S02]  /*06e0*/  R2UR UR8, R10.reuse ;  /* 0x000000000a0872ca */ /* 0x040fe400000e0000 */
[C---:B------:R-:W-:Y:S02]  /*06f0*/  R2UR UR9, R11.reuse ;  /* 0x000000000b0972ca */ /* 0x040fe400000e0000 */
[----:B------:R-:W-:Y:S02]  /*0700*/  R2UR UR10, R10 ;  /* 0x000000000a0a72ca */ /* 0x000fe400000e0000 */
[----:B------:R-:W-:Y:S01]  /*0710*/  R2UR UR11, R11 ;  /* 0x000000000b0b72ca */ /* 0x000fe200000e0000 */
[----:B0-----:R-:W-:-:S05]  /*0720*/  IMAD.WIDE R12, R7, 0x8, R12 ;  /* 0x00000008070c7825 */ /* 0x001fca00078e020c */
[----:B------:R0:W-:Y:S04]  /*0730*/  REDG.E.ADD.64.STRONG.GPU desc[UR6][R12.64], R24 ;  /* 0x000000180c00798e */ /* 0x0001e8000c12e506 */
[----:B------:R-:W3:Y:S04]  /*0740*/  LDG.E.64 R16, desc[UR12][R8.64+0x8] ;  /* 0x0000080c08107981 */ /* 0x000ee8000c1e1b00 */
[----:B------:R-:W3:Y:S04]  /*0750*/  LDG.E.64 R18, desc[UR14][R26.64+0x20] ;  /* 0x0000200e1a127981 */ /* 0x000ee8000c1e1b00 */
[----:B------:R-:W4:Y:S04]  /*0760*/  LDG.E.64 R6, desc[UR8][R8.64] ;  /* 0x0000000808067981 */ /* 0x000f28000c1e1b00 */
[----:B------:R-:W4:Y:S04]  /*0770*/  LDG.E.64 R14, desc[UR10][R26.64+0x18] ;  /* 0x0000180a1a0e7981 */ /* 0x000f28000c1e1b00 */
[----:B------:R-:W5:Y:S04]  /*0780*/  LDG.E.64 R20, desc[UR6][R8.64+0x10] ;  /* 0x0000100608147981 */ /* 0x000f68000c1e1b00 */
[----:B------:R-:W5:Y:S01]  /*0790*/  LDG.E.64 R22, desc[UR12][R26.64+0x28] ;  /* 0x0000280c1a167981 */ /* 0x000f62000c1e1b00 */
[----:B------:R-:W-:Y:S01]  /*07a0*/  BSSY.RECONVERGENT B2, `(.L_x_23) ;  /* 0x0000020000027945 */ /* 0x000fe20003800200 */
[----:B---3--:R-:W-:-:S02]  /*07b0*/  DADD R16, R16, -R18 ;  /* 0x0000000010107229 */ /* 0x008fc40000000812 */
[----:B----4-:R-:W-:-:S06]  /*07c0*/  DADD R6, R6, -R14 ;  /* 0x0000000006067229 */ /* 0x010fcc000000080e */
[----:B------:R-:W-:Y:S01]  /*07d0*/  DMUL R16, R16, R16 ;  /* 0x0000001010107228 */ /* 0x000fe20000000000 */
[----:B------:R-:W-:Y:S02]  /*07e0*/  IMAD.MOV.U32 R14, RZ, RZ, 0x0 ;  /* 0x00000000ff0e7424 */ /* 0x000fe400078e00ff */
[----:B------:R-:W-:Y:S01]  /*07f0*/  IMAD.MOV.U32 R15, RZ, RZ, 0x3fd80000 ;  /* 0x3fd80000ff0f7424 */ /* 0x000fe200078e00ff */
[----:B-----5:R-:W-:-:S04]  /*0800*/  DADD R20, R20, -R22 ;  /* 0x0000000014147229 */ /* 0x020fc80000000816 */
[----:B0-----:R-:W-:-:S08]  /*0810*/  DFMA R12, R6, R6, R16 ;  /* 0x00000006060c722b */ /* 0x001fd00000000010 */
        /* <DEDUP_REMOVED lines=15> */
[----:B------:R-:W-:Y:S01]  /*0910*/  MOV R14, R12 ;  /* 0x0000000c000e7202 */ /* 0x000fe20000000f00 */
[----:B------:R-:W-:Y:S02]  /*0920*/  IMAD.MOV.U32 R12, RZ, RZ, R6 ;  /* 0x000000ffff0c7224 */ /* 0x000fe400078e0006 */
[----:B------:R-:W-:Y:S02]  /*0930*/  IMAD.MOV.U32 R6, RZ, RZ, R20 ;  /* 0x000000ffff067224 */ /* 0x000fe400078e0014 */
[----:B------:R-:W-:Y:S01]  /*0940*/  IMAD.MOV.U32 R20, RZ, RZ, R18 ;  /* 0x000000ffff147224 */ /* 0x000fe200078e0012 */
[----:B------:R-:W-:Y:S01]  /*0950*/  MOV R18, 0x9a0 ;  /* 0x000009a000127802 */ /* 0x000fe20000000f00 */
[----:B------:R-:W-:Y:S02]  /*0960*/  IMAD.MOV.U32 R16, RZ, RZ, R22 ;  /* 0x000000ffff107224 */ /* 0x000fe400078e0016 */
[----:B------:R-:W-:Y:S02]  /*0970*/  IMAD.MOV.U32 R5, RZ, RZ, R21 ;  /* 0x000000ffff057224 */ /* 0x000fe400078e0015 */
[----:B------:R-:W-:-:S07]  /*0980*/  IMAD.MOV.U32 R17, RZ, RZ, R15 ;  /* 0x000000ffff117224 */ /* 0x000fce00078e000f */
[----:B-12---:R-:W-:Y:S05]  /*0990*/  CALL.REL.NOINC `($__internal_3_$__cuda_sm20_dsqrt_rn_f64_mediumpath_v1) ;  /* 0x00000020004c7944 */ /* 0x006fea0003c00000 */
.L_x_24:
[----:B------:R-:W-:Y:S05]  /*09a0*/  BSYNC.RECONVERGENT B2 ;  /* 0x0000000000027941 */ /* 0x000fea0003800200 */
.L_x_23:
        /* <DEDUP_REMOVED lines=20> */
.L_x_26:
[----:B------:R-:W-:Y:S05]  /*0af0*/  BSYNC.RECONVERGENT B2 ;  /* 0x0000000000027941 */ /* 0x000fea0003800200 */
.L_x_25:
        /* <DEDUP_REMOVED lines=26> */
[----:B------:R-:W-:Y:S01]  /*0ca0*/  IMAD.MOV.U32 R14, RZ, RZ, 0x0 ;  /* 0x00000000ff0e7424 */ /* 0x000fe200078e00ff */
[----:B------:R-:W-:Y:S01]  /*0cb0*/  MOV R15, 0x3fd80000 ;  /* 0x3fd80000000f7802 */ /* 0x000fe20000000f00 */
[----:B-----5:R-:W-:-:S05]  /*0cc0*/  DADD R20, R20, -R22 ;  /* 0x0000000014147229 */ /* 0x020fca0000000816 */
        /* <DEDUP_REMOVED lines=18> */
[----:B------:R-:W-:Y:S02]  /*0df0*/  IMAD.MOV.U32 R6, RZ, RZ, R20 ;  /* 0x000000ffff067224 */ /* 0x000fe400078e0014 */
[----:B------:R-:W-:Y:S01]  /*0e00*/  IMAD.MOV.U32 R20, RZ, RZ, R18 ;  /* 0x000000ffff147224 */ /* 0x000fe200078e0012 */
[----:B------:R-:W-:Y:S01]  /*0e10*/  MOV R18, 0xe60 ;  /* 0x00000e6000127802 */ /* 0x000fe20000000f00 */
[----:B------:R-:W-:Y:S02]  /*0e20*/  IMAD.MOV.U32 R16, RZ, RZ, R22 ;  /* 0x000000ffff107224 */ /* 0x000fe400078e0016 */
[----:B------:R-:W-:-:S02]  /*0e30*/  IMAD.MOV.U32 R5, RZ, RZ, R21 ;  /* 0x000000ffff057224 */ /* 0x000fc400078e0015 */
[----:B------:R-:W-:-:S07]  /*0e40*/  IMAD.MOV.U32 R17, RZ, RZ, R15 ;  /* 0x000000ffff117224 */ /* 0x000fce00078e000f */
[----:B-12---:R-:W-:Y:S05]  /*0e50*/  CALL.REL.NOINC `($__internal_3_$__cuda_sm20_dsqrt_rn_f64_mediumpath_v1) ;  /* 0x0000001c001c7944 */ /* 0x006fea0003c00000 */
.L_x_28:
[----:B------:R-:W-:Y:S05]  /*0e60*/  BSYNC.RECONVERGENT B2 ;  /* 0x0000000000027941 */ /* 0x000fea0003800200 */
.L_x_27:
        /* <DEDUP_REMOVED lines=20> */
.L_x_30:
[----:B------:R-:W-:Y:S05]  /*0fb0*/  BSYNC.RECONVERGENT B2 ;  /* 0x0000000000027941 */ /* 0x000fea0003800200 */
.L_x_29:
[----:B------:R-:W0:Y:S01]  /*0fc0*/  LDC.64 R12, c[0x0][0x380] ;  /* 0x0000e000ff0c7b82 */ /* 0x000e220000000a00 */
[----:B------:R-:W0:Y:S01]  /*0fd0*/  F2I.F64.TRUNC R7, R6 ;  /* 0x0000000600077311 */ /* 0x000e22000030d100 */
[C---:B------:R-:W-:Y:S01]  /*0fe0*/  R2UR UR6, R10.reuse ;  /* 0x000000000a0672ca */ /* 0x040fe200000e0000 */
[----:B------:R-:W-:Y:S01]  /*0ff0*/  IMAD.MOV.U32 R25, RZ, RZ, 0x0 ;  /* 0x00000000ff197424 */ /* 0x000fe200078e00ff */
[C---:B------:R-:W-:Y:S02]  /*1000*/  R2UR UR7, R11.reuse ;  /* 0x000000000b0772ca */ /* 0x040fe400000e0000 */
[C---:B------:R-:W-:Y:S02]  /*1010*/  R2UR UR12, R10.reuse ;  /* 0x000000000a0c72ca */ /* 0x040fe400000e0000 */
[----:B------:R-:W-:Y:S02]  /*1020*/  R2UR UR13, R11 ;  /* 0x000000000b0d72ca */ /* 0x000fe400000e0000 */
[----:B------:R-:W-:-:S02]  /*1030*/  R2UR UR14, R10 ;  /* 0x000000000a0e72ca */ /* 0x000fc400000e0000 */
[C---:B------:R-:W-:Y:S02]  /*1040*/  R2UR UR15, R11.reuse ;  /* 0x000000000b0f72ca */ /* 0x040fe400000e0000 */
[----:B------:R-:W-:Y:S02]  /*1050*/  MOV R24, 0x1 ;  /* 0x0000000100187802 */ /* 0x000fe40000000f00 */
        /* <DEDUP_REMOVED lines=35> */
[----:B------:R-:W-:Y:S01]  /*1290*/  IMAD.MOV.U32 R14, RZ, RZ, R12 ;  /* 0x000000ffff0e7224 */ /* 0x000fe200078e000c */
[----:B------:R-:W-:Y:S01]  /*12a0*/  MOV R17, R15 ;  /* 0x0000000f00117202 */ /* 0x000fe20000000f00 */
[----:B------:R-:W-:Y:S02]  /*12b0*/  IMAD.MOV.U32 R12, RZ, RZ, R6 ;  /* 0x000000ffff0c7224 */ /* 0x000fe400078e0006 */
[----:B------:R-:W-:Y:S02]  /*12c0*/  IMAD.MOV.U32 R6, RZ, RZ, R20 ;  /* 0x000000ffff067224 */ /* 0x000fe400078e0014 */
[----:B------:R-:W-:Y:S01]  /*12d0*/  IMAD.MOV.U32 R20, RZ, RZ, R18 ;  /* 0x000000ffff147224 */ /* 0x000fe200078e0012 */
[----:B------:R-:W-:Y:S01]  /*12e0*/  MOV R18, 0x1320 ;  /* 0x0000132000127802 */ /* 0x000fe20000000f00 */
[----:B------:R-:W-:Y:S02]  /*12f0*/  IMAD.MOV.U32 R16, RZ, RZ, R22 ;  /* 0x000000ffff107224 */ /* 0x000fe400078e0016 */
[----:B------:R-:W-:-:S07]  /*1300*/  IMAD.MOV.U32 R5, RZ, RZ, R21 ;  /* 0x000000ffff057224 */ /* 0x000fce00078e0015 */
[----:B-12---:R-:W-:Y:S05]  /*1310*/  CALL.REL.NOINC `($__internal_3_$__cuda_sm20_dsqrt_rn_f64_mediumpath_v1) ;  /* 0x0000001400ec7944 */ /* 0x006fea0003c00000 */
.L_x_32:
[----:B------:R-:W-:Y:S05]  /*1320*/  BSYNC.RECONVERGENT B2 ;  /* 0x0000000000027941 */ /* 0x000fea0003800200 */
.L_x_31:
        /* <DEDUP_REMOVED lines=19> */
.L_x_34:
[----:B------:R-:W-:Y:S05]  /*1460*/  BSYNC.RECONVERGENT B2 ;  /* 0x0000000000027941 */ /* 0x000fea0003800200 */
.L_x_33:
[----:B------:R-:W0:Y:S01]  /*1470*/  LDC.64 R12, c[0x0][0x380] ;  /* 0x0000e000ff0c7b82 */ /* 0x000e220000000a00 */
[----:B------:R-:W0:Y:S01]  /*1480*/  F2I.F64.TRUNC R7, R6 ;  /* 0x0000000600077311 */ /* 0x000e22000030d100 */
[----:B------:R-:W-:Y:S01]  /*1490*/  VIADD R32, R32, 0x4 ;  /* 0x0000000420207836 */ /* 0x000fe20000000000 */
[----:B------:R-:W-:Y:S01]  /*14a0*/  R2UR UR6, R10 ;  /* 0x000000000a0672ca */ /* 0x000fe200000e0000 */
[----:B------:R-:W-:Y:S01]  /*14b0*/  IMAD.MOV.U32 R14, RZ, RZ, 0x1 ;  /* 0x00000001ff0e7424 */ /* 0x000fe200078e00ff */
[----:B------:R-:W-:Y:S01]  /*14c0*/  R2UR UR7, R11 ;  /* 0x000000000b0772ca */ /* 0x000fe200000e0000 */
[----:B------:R-:W-:Y:S01]  /*14d0*/  IMAD.MOV.U32 R15, RZ, RZ, 0x0 ;  /* 0x00000000ff0f7424 */ /* 0x000fe200078e00ff */
[----:B------:R-:W-:Y:S01]  /*14e0*/  ISETP.NE.AND P0, PT, R32, RZ, PT ;  /* 0x000000ff2000720c */ /* 0x000fe20003f05270 */
[----:B------:R-:W-:Y:S02]  /*14f0*/  VIADD R0, R0, 0x4 ;  /* 0x0000000400007836 */ /* 0x000fe40000000000 */
[----:B------:R-:W-:-:S02]  /*1500*/  VIADD R31, R31, 0x4 ;  /* 0x000000041f1f7836 */ /* 0x000fc40000000000 */
[----:B0-----:R-:W-:-:S06]  /*1510*/  IMAD.WIDE R12, R7, 0x8, R12 ;  /* 0x00000008070c7825 */ /* 0x001fcc00078e020c */
[----:B------:R0:W-:Y:S02]  /*1520*/  REDG.E.ADD.64.STRONG.GPU desc[UR6][R12.64], R14 ;  /* 0x0000000e0c00798e */ /* 0x0001e4000c12e506 */
[----:B------:R-:W-:Y:S05]  /*1530*/  @P0 BRA `(.L_x_35) ;  /* 0xffffffec00140947 */ /* 0x000fea000383ffff */
[----:B------:R-:W-:Y:S05]  /*1540*/  BSYNC B0 ;  /* 0x0000000000007941 */ /* 0x000fea0003800000 */
.L_x_18:
[----:B------:R-:W-:-:S07]  /*1550*/  VIADD R0, R31, 0x1 ;  /* 0x000000011f007836 */ /* 0x000fce0000000000 */
.L_x_17:
[----:B------:R-:W-:Y:S05]  /*1560*/  BSYNC B1 ;  /* 0x0000000000017941 */ /* 0x000fea0003800000 */
.L_x_16:
[----:B------:R-:W-:-:S13]  /*1570*/  LOP3.LUT P0, R5, R2, 0x3, RZ, 0xc0, !PT ;  /* 0x0000000302057812 */ /* 0x000fda000780c0ff */
[----:B------:R-:W-:Y:S05]  /*1580*/  @!P0 BRA `(.L_x_15) ;  /* 0x0000000c00d48947 */ /* 0x000fea0003800000 */
[----:B------:R-:W-:Y:S01]  /*1590*/  ISETP.NE.AND P0, PT, R5, 0x1, PT ;  /* 0x000000010500780c */ /* 0x000fe20003f05270 */
[----:B------:R-:W-:-:S12]  /*15a0*/  BSSY.RECONVERGENT B0, `(.L_x_36) ;  /* 0x00000a1000007945 */ /* 0x000fd80003800200 */
[----:B------:R-:W-:Y:S05]  /*15b0*/  @!P0 BRA `(.L_x_37) ;  /* 0x00000008007c8947 */ /* 0x000fea0003800000 */
[----:B------:R-:W4:Y:S01]  /*15c0*/  LDC.64 R26, c[0x0][0x388] ;  /* 0x0000e200ff1a7b82 */ /* 0x000f220000000a00 */
[C---:B---3--:R-:W-:Y:S02]  /*15d0*/  R2UR UR10, R10.reuse ;  /* 0x000000000a0a72ca */ /* 0x048fe400000e0000 */
[C---:B------:R-:W-:Y:S02]  /*15e0*/  R2UR UR11, R11.reuse ;  /* 0x000000000b0b72ca */ /* 0x040fe400000e0000 */
[C---:B------:R-:W-:Y:S02]  /*15f0*/  R2UR UR12, R10.reuse ;  /* 0x000000000a0c72ca */ /* 0x040fe400000e0000 */
[C---:B------:R-:W-:Y:S02]  /*1600*/  R2UR UR13, R11.reuse ;  /* 0x000000000b0d72ca */ /* 0x040fe400000e0000 */
[----:B------:R-:W-:Y:S02]  /*1610*/  R2UR UR6, R10 ;  /* 0x000000000a0672ca */ /* 0x000fe400000e0000 */
[----:B------:R-:W-:-:S02]  /*1620*/  R2UR UR7, R11 ;  /* 0x000000000b0772ca */ /* 0x000fc400000e0000 */
[----:B------:R-:W-:Y:S02]  /*1630*/  R2UR UR8, R10 ;  /* 0x000000000a0872ca */ /* 0x000fe400000e0000 */
[----:B------:R-:W-:Y:S01]  /*1640*/  R2UR UR9, R11 ;  /* 0x000000000b0972ca */ /* 0x000fe200000e0000 */
[----:B0-----:R-:W3:Y:S04]  /*1650*/  LDG.E.64 R14, desc[UR10][R8.64+0x8] ;  /* 0x0000080a080e7981 */ /* 0x001ee8000c1e1b00 */
[----:B------:R-:W5:Y:S01]  /*1660*/  LDG.E.64 R18, desc[UR10][R8.64+0x10] ;  /* 0x0000100a08127981 */ /* 0x000f62000c1e1b00 */
[----:B----4-:R-:W-:-:S03]  /*1670*/  IMAD.WIDE R26, R0, 0x18, R26 ;  /* 0x00000018001a7825 */ /* 0x010fc600078e021a */
[----:B------:R-:W4:Y:S04]  /*1680*/  LDG.E.64 R6, desc[UR6][R8.64] ;  /* 0x0000000608067981 */ /* 0x000f28000c1e1b00 */
[----:B------:R-:W3:Y:S04]  /*1690*/  LDG.E.64 R16, desc[UR12][R26.64+0x8] ;  /* 0x0000080c1a107981 */ /* 0x000ee8000c1e1b00 */
[----:B------:R-:W4:Y:S04]  /*16a0*/  LDG.E.64 R12, desc[UR8][R26.64] ;  /* 0x000000081a0c7981 */ /* 0x000f28000c1e1b00 */
        /* <DEDUP_REMOVED lines=19> */
[----:B------:R-:W-:Y:S01]  /*17e0*/  IADD3 R15, PT, PT, R7, -0x100000, RZ ;  /* 0xfff00000070f7810 */ /* 0x000fe20007ffe0ff */
[----:B------:R-:W-:-:S05]  /*17f0*/  IMAD.MOV.U32 R14, RZ, RZ, R6 ;  /* 0x000000ffff0e7224 */ /* 0x000fca00078e0006 */
        /* <DEDUP_REMOVED lines=10> */
[----:B------:R-:W-:Y:S02]  /*18a0*/  IMAD.MOV.U32 R5, RZ, RZ, R21 ;  /* 0x000000ffff057224 */ /* 0x000fe400078e0015 */
[----:B------:R-:W-:-:S07]  /*18b0*/  IMAD.MOV.U32 R17, RZ, RZ, R15 ;  /* 0x000000ffff117224 */ /* 0x000fce00078e000f */
[----:B-12---:R-:W-:Y:S05]  /*18c0*/  CALL.REL.NOINC `($__internal_3_$__cuda_sm20_dsqrt_rn_f64_mediumpath_v1) ;  /* 0x0000001000807944 */ /* 0x006fea0003c00000 */
.L_x_39:
[----:B------:R-:W-:Y:S05]  /*18d0*/  BSYNC.RECONVERGENT B1 ;  /* 0x0000000000017941 */ /* 0x000fea0003800200 */
.L_x_38:
[----:B------:R-:W0:Y:S01]  /*18e0*/  LDCU UR6, c[0x0][0x394] ;  /* 0x00007280ff0677ac */ /* 0x000e220008000800 */
[----:B------:R-:W3:Y:S01]  /*18f0*/  LDC.64 R12, c[0x0][0x390] ;  /* 0x0000e400ff0c7b82 */ /* 0x000ee20000000a00 */
[----:B------:R-:W-:Y:S01]  /*1900*/  IMAD.MOV.U32 R6, RZ, RZ, 0x1 ;  /* 0x00000001ff067424 */ /* 0x000fe200078e00ff */
[----:B------:R-:W-:Y:S01]  /*1910*/  FSETP.GEU.AND P1, PT, |R17|, 6.5827683646048100446e-37, PT ;  /* 0x036000001100780b */ /* 0x000fe20003f2e200 */
[----:B------:R-:W-:Y:S01]  /*1920*/  BSSY.RECONVERGENT B1, `(.L_x_40) ;  /* 0x0000011000017945 */ /* 0x000fe20003800200 */
[----:B0-----:R-:W3:Y:S03]  /*1930*/  MUFU.RCP64H R7, UR6 ;  /* 0x0000000600077d08 */ /* 0x001ee60008001800 */
[----:B---3--:R-:W-:-:S08]  /*1940*/  DFMA R14, R6, -R12, 1 ;  /* 0x3ff00000060e742b */ /* 0x008fd0000000080c */
        /* <DEDUP_REMOVED lines=14> */
.L_x_41:
[----:B------:R-:W-:Y:S05]  /*1a30*/  BSYNC.RECONVERGENT B1 ;  /* 0x0000000000017941 */ /* 0x000fea0003800200 */
.L_x_40:
        /* <DEDUP_REMOVED lines=46> */
[----:B------:R-:W-:Y:S01]  /*1d20*/  IMAD.MOV.U32 R6, RZ, RZ, R20 ;  /* 0x000000ffff067224 */ /* 0x000fe200078e0014 */
[----:B------:R-:W-:Y:S01]  /*1d30*/  MOV R20, R18 ;  /* 0x0000001200147202 */ /* 0x000fe20000000f00 */
[----:B------:R-:W-:Y:S01]  /*1d40*/  IMAD.MOV.U32 R14, RZ, RZ, R12 ;  /* 0x000000ffff0e7224 */ /* 0x000fe200078e000c */
[----:B------:R-:W-:Y:S01]  /*1d50*/  MOV R18, 0x1db0 ;  /* 0x00001db000127802 */ /* 0x000fe20000000f00 */
[----:B------:R-:W-:Y:S02]  /*1d60*/  IMAD.MOV.U32 R12, RZ, RZ, R22 ;  /* 0x000000ffff0c7224 */ /* 0x000fe400078e0016 */
[----:B------:R-:W-:Y:S02]  /*1d70*/  IMAD.MOV.U32 R7, RZ, RZ, R23 ;  /* 0x000000ffff077224 */ /* 0x000fe400078e0017 */
[----:B------:R-:W-:-:S02]  /*1d80*/  IMAD.MOV.U32 R5, RZ, RZ, R21 ;  /* 0x000000ffff057224 */ /* 0x000fc400078e0015 */
[----:B------:R-:W-:-:S07]  /*1d90*/  IMAD.MOV.U32 R17, RZ, RZ, R15 ;  /* 0x000000ffff117224 */ /* 0x000fce00078e000f */
[----:B-12---:R-:W-:Y:S05]  /*1da0*/  CALL.REL.NOINC `($__internal_3_$__cuda_sm20_dsqrt_rn_f64_mediumpath_v1) ;  /* 0x0000000c00487944 */ /* 0x006fea0003c00000 */
.L_x_43:
[----:B------:R-:W-:Y:S05]  /*1db0*/  BSYNC.RECONVERGENT B1 ;  /* 0x0000000000017941 */ /* 0x000fea0003800200 */
.L_x_42:
        /* <DEDUP_REMOVED lines=21> */
.L_x_45:
[----:B------:R-:W-:Y:S05]  /*1f10*/  BSYNC.RECONVERGENT B1 ;  /* 0x0000000000017941 */ /* 0x000fea0003800200 */
.L_x_44:
[----:B------:R-:W0:Y:S01]  /*1f20*/  LDC.64 R12, c[0x0][0x380] ;  /* 0x0000e000ff0c7b82 */ /* 0x000e220000000a00 */
[----:B------:R-:W0:Y:S01]  /*1f30*/  F2I.F64.TRUNC R7, R6 ;  /* 0x0000000600077311 */ /* 0x000e22000030d100 */
[----:B------:R-:W-:Y:S01]  /*1f40*/  R2UR UR6, R10 ;  /* 0x000000000a0672ca */ /* 0x000fe200000e0000 */
[----:B------:R-:W-:Y:S01]  /*1f50*/  IMAD.MOV.U32 R14, RZ, RZ, 0x1 ;  /* 0x00000001ff0e7424 */ /* 0x000fe200078e00ff */
[----:B------:R-:W-:Y:S01]  /*1f60*/  R2UR UR7, R11 ;  /* 0x000000000b0772ca */ /* 0x000fe200000e0000 */
[----:B------:R-:W-:Y:S02]  /*1f70*/  IMAD.MOV.U32 R15, RZ, RZ, 0x0 ;  /* 0x00000000ff0f7424 */ /* 0x000fe400078e00ff */
[----:B0-----:R-:W-:-:S10]  /*1f80*/  IMAD.WIDE R12, R7, 0x8, R12 ;  /* 0x00000008070c7825 */ /* 0x001fd400078e020c */
[----:B------:R4:W-:Y:S01]  /*1f90*/  REDG.E.ADD.64.STRONG.GPU desc[UR6][R12.64], R14 ;  /* 0x0000000e0c00798e */ /* 0x0009e2000c12e506 */
[----:B------:R-:W-:-:S07]  /*1fa0*/  VIADD R0, R0, 0x2 ;  /* 0x0000000200007836 */ /* 0x000fce0000000000 */
.L_x_37:
[----:B------:R-:W-:Y:S05]  /*1fb0*/  BSYNC.RECONVERGENT B0 ;  /* 0x0000000000007941 */ /* 0x000fea0003800200 */
.L_x_36:
[----:B------:R-:W-:-:S04]  /*1fc0*/  LOP3.LUT R2, R2, 0x1, RZ, 0xc0, !PT ;  /* 0x0000000102027812 */ /* 0x000fc800078ec0ff */
[----:B------:R-:W-:-:S13]  /*1fd0*/  ISETP.NE.U32.AND P0, PT, R2, 0x1, PT ;  /* 0x000000010200780c */ /* 0x000fda0003f05070 */
[----:B------:R-:W-:Y:S05]  /*1fe0*/  @P0 BRA `(.L_x_15) ;  /* 0x00000004003c0947 */ /* 0x000fea0003800000 */
[----:B0---4-:R-:W0:Y:S01]  /*1ff0*/  LDC.64 R12, c[0x0][0x388] ;  /* 0x0000e200ff0c7b82 */ /* 0x011e220000000a00 */
        /* <DEDUP_REMOVED lines=8> */
[----:B------:R-:W3:Y:S04]  /*2080*/  LDG.E.64 R16, desc[UR10][R8.64+0x8] ;  /* 0x0000080a08107981 */ /* 0x000ee8000c1e1b00 */
[----:B------:R-:W4:Y:S01]  /*2090*/  LDG.E.64 R20, desc[UR10][R8.64+0x10] ;  /* 0x0000100a08147981 */ /* 0x000f22000c1e1b00 */
[----:B0-----:R-:W-:-:S03]  /*20a0*/  IMAD.WIDE R12, R0, 0x18, R12 ;  /* 0x00000018000c7825 */ /* 0x001fc600078e020c */
[----:B------:R0:W5:Y:S04]  /*20b0*/  LDG.E.64 R6, desc[UR6][R8.64] ;  /* 0x0000000608067981 */ /* 0x000168000c1e1b00 */
[----:B------:R-:W3:Y:S04]  /*20c0*/  LDG.E.64 R18, desc[UR12][R12.64+0x8] ;  /* 0x0000080c0c127981 */ /* 0x000ee8000c1e1b00 */
[----:B------:R-:W5:Y:S04]  /*20d0*/  LDG.E.64 R14, desc[UR8][R12.64] ;  /* 0x000000080c0e7981 */ /* 0x000f68000c1e1b00 */
[----:B------:R-:W4:Y:S01]  /*20e0*/  LDG.E.64 R22, desc[UR12][R12.64+0x10] ;  /* 0x0000100c0c167981 */ /* 0x000f22000c1e1b00 */
[----:B0-----:R-:W-:-:S02]  /*20f0*/  IMAD.MOV.U32 R8, RZ, RZ, 0x0 ;  /* 0x00000000ff087424 */ /* 0x001fc400078e00ff */
[----:B------:R-:W-:Y:S01]  /*2100*/  IMAD.MOV.U32 R9, RZ, RZ, 0x3fd80000 ;  /* 0x3fd80000ff097424 */ /* 0x000fe200078e00ff */
[----:B------:R-:W-:Y:S01]  /*2110*/  BSSY.RECONVERGENT B0, `(.L_x_46) ;  /* 0x000001e000007945 */ /* 0x000fe20003800200 */
[----:B---3--:R-:W-:Y:S02]  /*2120*/  DADD R16, R16, -R18 ;  /* 0x0000000010107229 */ /* 0x008fe40000000812 */
[----:B-----5:R-:W-:-:S06]  /*2130*/  DADD R6, R6, -R14 ;  /* 0x0000000006067229 */ /* 0x020fcc000000080e */
[----:B------:R-:W-:Y:S02]  /*2140*/  DMUL R16, R16, R16 ;  /* 0x0000001010107228 */ /* 0x000fe40000000000 */
[----:B----4-:R-:W-:-:S06]  /*2150*/  DADD R20, R20, -R22 ;  /* 0x0000000014147229 */ /* 0x010fcc0000000816 */
[----:B------:R-:W-:-:S08]  /*2160*/  DFMA R16, R6, R6, R16 ;  /* 0x000000060610722b */ /* 0x000fd00000000010 */
[----:B------:R-:W-:-:S06]  /*2170*/  DFMA R14, R20, R20, R16 ;  /* 0x00000014140e722b */ /* 0x000fcc0000000010 */
[----:B------:R-:W0:Y:S04]  /*2180*/  MUFU.RSQ64H R21, R15 ;  /* 0x0000000f00157308 */ /* 0x000e280000001c00 */
[----:B------:R-:W-:-:S06]  /*2190*/  VIADD R20, R15, 0xfcb00000 ;  /* 0xfcb000000f147836 */ /* 0x000fcc0000000000 */
[----:B0-----:R-:W-:-:S08]  /*21a0*/  DMUL R6, R20, R20 ;  /* 0x0000001414067228 */ /* 0x001fd00000000000 */
        /* <DEDUP_REMOVED lines=11> */
[----:B------:R-:W-:Y:S01]  /*2260*/  MOV R16, R6 ;  /* 0x0000000600107202 */ /* 0x000fe20000000f00 */
[----:B------:R-:W-:Y:S01]  /*2270*/  IMAD.MOV.U32 R6, RZ, RZ, R18 ;  /* 0x000000ffff067224 */ /* 0x000fe200078e0012 */
[----:B------:R-:W-:Y:S01]  /*2280*/  MOV R18, 0x22f0 ;  /* 0x000022f000127802 */ /* 0x000fe20000000f00 */
[----:B------:R-:W-:Y:S02]  /*2290*/  IMAD.MOV.U32 R13, RZ, RZ, R15 ;  /* 0x000000ffff0d7224 */ /* 0x000fe400078e000f */
[----:B------:R-:W-:Y:S02]  /*22a0*/  IMAD.MOV.U32 R12, RZ, RZ, R22 ;  /* 0x000000ffff0c7224 */ /* 0x000fe400078e0016 */
[----:B------:R-:W-:Y:S02]  /*22b0*/  IMAD.MOV.U32 R7, RZ, RZ, R23 ;  /* 0x000000ffff077224 */ /* 0x000fe400078e0017 */
[----:B------:R-:W-:Y:S02]  /*22c0*/  IMAD.MOV.U32 R5, RZ, RZ, R19 ;  /* 0x000000ffff057224 */ /* 0x000fe400078e0013 */
[----:B------:R-:W-:-:S07]  /*22d0*/  IMAD.MOV.U32 R17, RZ, RZ, R9 ;  /* 0x000000ffff117224 */ /* 0x000fce00078e0009 */
[----:B-12---:R-:W-:Y:S05]  /*22e0*/  CALL.REL.NOINC `($__internal_3_$__cuda_sm20_dsqrt_rn_f64_mediumpath_v1) ;  /* 0x0000000400f87944 */ /* 0x006fea0003c00000 */
.L_x_47:
[----:B------:R-:W-:Y:S05]  /*22f0*/  BSYNC.RECONVERGENT B0 ;  /* 0x0000000000007941 */ /* 0x000fea0003800200 */
.L_x_46:
        /* <DEDUP_REMOVED lines=21> */
.L_x_49:
[----:B------:R-:W-:Y:S05]  /*2450*/  BSYNC.RECONVERGENT B0 ;  /* 0x0000000000007941 */ /* 0x000fea0003800200 */
.L_x_48:
[----:B--2---:R-:W0:Y:S01]  /*2460*/  LDC.64 R2, c[0x0][0x380] ;  /* 0x0000e000ff027b82 */ /* 0x004e220000000a00 */
[----:B------:R-:W0:Y:S01]  /*2470*/  F2I.F64.TRUNC R7, R6 ;  /* 0x0000000600077311 */ /* 0x000e22000030d100 */
[----:B------:R-:W-:Y:S01]  /*2480*/  R2UR UR6, R10 ;  /* 0x000000000a0672ca */ /* 0x000fe200000e0000 */
[----:B-1----:R-:W-:Y:S01]  /*2490*/  IMAD.MOV.U32 R4, RZ, RZ, 0x1 ;  /* 0x00000001ff047424 */ /* 0x002fe200078e00ff */
[----:B------:R-:W-:Y:S01]  /*24a0*/  R2UR UR7, R11 ;  /* 0x000000000b0772ca */ /* 0x000fe200000e0000 */
[----:B------:R-:W-:Y:S02]  /*24b0*/  IMAD.MOV.U32 R5, RZ, RZ, 0x0 ;  /* 0x00000000ff057424 */ /* 0x000fe400078e00ff */
[----:B0-----:R-:W-:-:S10]  /*24c0*/  IMAD.WIDE R2, R7, 0x8, R2 ;  /* 0x0000000807027825 */ /* 0x001fd400078e0202 */
[----:B------:R0:W-:Y:S02]  /*24d0*/  REDG.E.ADD.64.STRONG.GPU desc[UR6][R2.64], R4 ;  /* 0x000000040200798e */ /* 0x0001e4000c12e506 */
.L_x_15:
[----:B------:R-:W-:Y:S05]  /*24e0*/  WARPSYNC.ALL ;  /* 0x0000000000007948 */ /* 0x000fea0003800000 */
[----:B------:R-:W-:Y:S06]  /*24f0*/  BAR.SYNC.DEFER_BLOCKING 0x0 ;  /* 0x0000000000007b1d */ /* 0x000fec0000010000 */
[----:B------:R-:W-:Y:S05]  /*2500*/  EXIT ;  /* 0x000000000000794d */ /* 0x000fea0003800000 */
        .weak           $__internal_2_$__cuda_sm20_div_rn_f64_full
        .type           $__internal_2_$__cuda_sm20_div_rn_f64_full,@function
        .size           $__internal_2_$__cuda_sm20_div_rn_f64_full,($__internal_3_$__cuda_sm20_dsqrt_rn_f64_mediumpath_v1 - $__internal_2_$__cuda_sm20_div_rn_f64_full)
$__internal_2_$__cuda_sm20_div_rn_f64_full:
[C---:B------:R-:W-:Y:S01]  /*2510*/  FSETP.GEU.AND P0, PT, |R3|.reuse, 1.469367938527859385e-39, PT ;  /* 0x001000000300780b */ /* 0x040fe20003f0e200 */
[--C-:B------:R-:W-:Y:S01]  /*2520*/  IMAD.MOV.U32 R14, RZ, RZ, R4.reuse ;  /* 0x000000ffff0e7224 */ /* 0x100fe200078e0004 */
[----:B------:R-:W-:Y:S01]  /*2530*/  LOP3.LUT R12, R3, 0x800fffff, RZ, 0xc0, !PT ;  /* 0x800fffff030c7812 */ /* 0x000fe200078ec0ff */
[----:B------:R-:W-:Y:S01]  /*2540*/  IMAD.MOV.U32 R18, RZ, RZ, 0x1 ;  /* 0x00000001ff127424 */ /* 0x000fe200078e00ff */
[----:B------:R-:W-:Y:S01]  /*2550*/  MOV R15, R3 ;  /* 0x00000003000f7202 */ /* 0x000fe20000000f00 */
[----:B------:R-:W-:Y:S01]  /*2560*/  IMAD.MOV.U32 R7, RZ, RZ, 0x1ca00000 ;  /* 0x1ca00000ff077424 */ /* 0x000fe200078e00ff */
[----:B------:R-:W-:Y:S01]  /*2570*/  LOP3.LUT R13, R12, 0x3ff00000, RZ, 0xfc, !PT ;  /* 0x3ff000000c0d7812 */ /* 0x000fe200078efcff */
[----:B------:R-:W-:Y:S01]  /*2580*/  IMAD.MOV.U32 R12, RZ, RZ, R4 ;  /* 0x000000ffff0c7224 */ /* 0x000fe200078e0004 */
[C---:B------:R-:W-:Y:S01]  /*2590*/  FSETP.GEU.AND P2, PT, |R17|.reuse, 1.469367938527859385e-39, PT ;  /* 0x001000001100780b */ /* 0x040fe20003f4e200 */
[----:B------:R-:W-:Y:S01]  /*25a0*/  BSSY.RECONVERGENT B3, `(.L_x_50) ;  /* 0x0000050000037945 */ /* 0x000fe20003800200 */
[----:B------:R-:W-:-:S02]  /*25b0*/  LOP3.LUT R5, R17, 0x7ff00000, RZ, 0xc0, !PT ;  /* 0x7ff0000011057812 */ /* 0x000fc400078ec0ff */
[----:B------:R-:W-:Y:S01]  /*25c0*/  LOP3.LUT R30, R3, 0x7ff00000, RZ, 0xc0, !PT ;  /* 0x7ff00000031e7812 */ /* 0x000fe200078ec0ff */
[----:B------:R-:W-:Y:S02]  /*25d0*/  @!P0 DMUL R12, R14, 8.98846567431157953865e+307 ;  /* 0x7fe000000e0c8828 */ /* 0x000fe40000000000 */
[----:B------:R-:W-:Y:S01]  /*25e0*/  IMAD.MOV.U32 R33, RZ, RZ, R5 ;  /* 0x000000ffff217224 */ /* 0x000fe200078e0005 */
[----:B------:R-:W-:-:S03]  /*25f0*/  ISETP.GE.U32.AND P1, PT, R5, R30, PT ;  /* 0x0000001e0500720c */ /* 0x000fc60003f26070 */
[----:B------:R-:W0:Y:S02]  /*2600*/  MUFU.RCP64H R19, R13 ;  /* 0x0000000d00137308 */ /* 0x000e240000001800 */
[----:B------:R-:W-:Y:S02]  /*2610*/  @!P2 LOP3.LUT R22, R15, 0x7ff00000, RZ, 0xc0, !PT ;  /* 0x7ff000000f16a812 */ /* 0x000fe400078ec0ff */
[----:B------:R-:W-:Y:S02]  /*2620*/  @!P0 LOP3.LUT R30, R13, 0x7ff00000, RZ, 0xc0, !PT ;  /* 0x7ff000000d1e8812 */ /* 0x000fe400078ec0ff */
[----:B------:R-:W-:Y:S01]  /*2630*/  @!P2 ISETP.GE.U32.AND P3, PT, R5, R22, PT ;  /* 0x000000160500a20c */ /* 0x000fe20003f66070 */
[----:B------:R-:W-:Y:S02]  /*2640*/  @!P2 IMAD.MOV.U32 R22, RZ, RZ, RZ ;  /* 0x000000ffff16a224 */ /* 0x000fe400078e00ff */
[----:B------:R-:W-:Y:S01]  /*2650*/  VIADD R34, R30, 0xffffffff ;  /* 0xffffffff1e227836 */ /* 0x000fe20000000000 */
[----:B------:R-:W-:-:S04]  /*2660*/  @!P2 SEL R23, R7, 0x63400000, !P3 ;  /* 0x634000000717a807 */ /* 0x000fc80005800000 */
[----:B------:R-:W-:Y:S01]  /*2670*/  @!P2 LOP3.LUT R23, R23, 0x80000000, R17, 0xf8, !PT ;  /* 0x800000001717a812 */ /* 0x000fe200078ef811 */
[----:B0-----:R-:W-:-:S03]  /*2680*/  DFMA R20, R18, -R12, 1 ;  /* 0x3ff000001214742b */ /* 0x001fc6000000080c */
[----:B------:R-:W-:-:S05]  /*2690*/  @!P2 LOP3.LUT R23, R23, 0x100000, RZ, 0xfc, !PT ;  /* 0x001000001717a812 */ /* 0x000fca00078efcff */
[----:B------:R-:W-:-:S08]  /*26a0*/  DFMA R20, R20, R20, R20 ;  /* 0x000000141414722b */ /* 0x000fd00000000014 */
[----:B------:R-:W-:Y:S01]  /*26b0*/  DFMA R20, R18, R20, R18 ;  /* 0x000000141214722b */ /* 0x000fe20000000012 */
[----:B------:R-:W-:Y:S01]  /*26c0*/  SEL R19, R7, 0x63400000, !P1 ;  /* 0x6340000007137807 */ /* 0x000fe20004800000 */
[----:B------:R-:W-:-:S03]  /*26d0*/  IMAD.MOV.U32 R18, RZ, RZ, R16 ;  /* 0x000000ffff127224 */ /* 0x000fc600078e0010 */
[----:B------:R-:W-:-:S03]  /*26e0*/  LOP3.LUT R19, R19, 0x800fffff, R17, 0xf8, !PT ;  /* 0x800fffff13137812 */ /* 0x000fc600078ef811 */
[----:B------:R-:W-:-:S03]  /*26f0*/  DFMA R24, R20, -R12, 1 ;  /* 0x3ff000001418742b */ /* 0x000fc6000000080c */
[----:B------:R-:W-:-:S05]  /*2700*/  @!P2 DFMA R18, R18, 2, -R22 ;  /* 0x400000001212a82b */ /* 0x000fca0000000816 */
[----:B------:R-:W-:-:S05]  /*2710*/  DFMA R24, R20, R24, R20 ;  /* 0x000000181418722b */ /* 0x000fca0000000014 */
[----:B------:R-:W-:-:S03]  /*2720*/  @!P2 LOP3.LUT R33, R19, 0x7ff00000, RZ, 0xc0, !PT ;  /* 0x7ff000001321a812 */ /* 0x000fc600078ec0ff */
[----:B------:R-:W-:Y:S02]  /*2730*/  DMUL R20, R24, R18 ;  /* 0x0000001218147228 */ /* 0x000fe40000000000 */
[----:B------:R-:W-:-:S05]  /*2740*/  VIADD R22, R33, 0xffffffff ;  /* 0xffffffff21167836 */ /* 0x000fca0000000000 */
[----:B------:R-:W-:Y:S01]  /*2750*/  ISETP.GT.U32.AND P0, PT, R22, 0x7feffffe, PT ;  /* 0x7feffffe1600780c */ /* 0x000fe20003f04070 */
[----:B------:R-:W-:-:S03]  /*2760*/  DFMA R22, R20, -R12, R18 ;  /* 0x8000000c1416722b */ /* 0x000fc60000000012 */
[----:B------:R-:W-:-:S05]  /*2770*/  ISETP.GT.U32.OR P0, PT, R34, 0x7feffffe, P0 ;  /* 0x7feffffe2200780c */ /* 0x000fca0000704470 */
[----:B------:R-:W-:-:S08]  /*2780*/  DFMA R22, R24, R22, R20 ;  /* 0x000000161816722b */ /* 0x000fd00000000014 */
[----:B------:R-:W-:Y:S05]  /*2790*/  @P0 BRA `(.L_x_51) ;  /* 0x00000000006c0947 */ /* 0x000fea0003800000 */
[----:B------:R-:W-:-:S04]  /*27a0*/  LOP3.LUT R20, R15, 0x7ff00000, RZ, 0xc0, !PT ;  /* 0x7ff000000f147812 */ /* 0x000fc800078ec0ff */
[CC--:B------:R-:W-:Y:S02]  /*27b0*/  VIADDMNMX R16, R5.reuse, -R20.reuse, 0xb9600000, !PT ;  /* 0xb960000005107446 */ /* 0x0c0fe40007800914 */
[----:B------:R-:W-:Y:S02]  /*27c0*/  ISETP.GE.U32.AND P0, PT, R5, R20, PT ;  /* 0x000000140500720c */ /* 0x000fe40003f06070 */
[----:B------:R-:W-:Y:S02]  /*27d0*/  VIMNMX R5, PT, PT, R16, 0x46a00000, PT ;  /* 0x46a0000010057848 */ /* 0x000fe40003fe0100 */
[----:B------:R-:W-:-:S05]  /*27e0*/  SEL R16, R7, 0x63400000, !P0 ;  /* 0x6340000007107807 */ /* 0x000fca0004000000 */
[----:B------:R-:W-:Y:S02]  /*27f0*/  IMAD.IADD R5, R5, 0x1, -R16 ;  /* 0x0000000105057824 */ /* 0x000fe400078e0a10 */
[----:B------:R-:W-:Y:S02]  /*2800*/  IMAD.MOV.U32 R16, RZ, RZ, RZ ;  /* 0x000000ffff107224 */ /* 0x000fe400078e00ff */
        /* <DEDUP_REMOVED lines=10> */
[C---:B------:R-:W-:Y:S01]  /*28b0*/  IADD3 R13, PT, PT, -R5.reuse, RZ, RZ ;  /* 0x000000ff050d7210 */ /* 0x040fe20007ffe1ff */
[----:B------:R-:W-:Y:S01]  /*28c0*/  IMAD.MOV.U32 R12, RZ, RZ, RZ ;  /* 0x000000ffff0c7224 */ /* 0x000fe200078e00ff */
[----:B------:R-:W-:Y:S01]  /*28d0*/  DMUL.RP R16, R22, R16 ;  /* 0x0000001016107228 */ /* 0x000fe20000008000 */
[----:B------:R-:W-:-:S04]  /*28e0*/  IADD3 R5, PT, PT, -R5, -0x43300000, RZ ;  /* 0xbcd0000005057810 */ /* 0x000fc80007ffe1ff */
[----:B------:R-:W-:-:S05]  /*28f0*/  DFMA R12, R20, -R12, R22 ;  /* 0x8000000c140c722b */ /* 0x000fca0000000016 */
[----:B------:R-:W-:-:S05]  /*2900*/  LOP3.LUT R7, R17, R7, RZ, 0x3c, !PT ;  /* 0x0000000711077212 */ /* 0x000fca00078e3cff */
[----:B------:R-:W-:-:S04]  /*2910*/  FSETP.NEU.AND P0, PT, |R13|, R5, PT ;  /* 0x000000050d00720b */ /* 0x000fc80003f0d200 */
[----:B------:R-:W-:Y:S02]  /*2920*/  FSEL R20, R16, R20, !P0 ;  /* 0x0000001410147208 */ /* 0x000fe40004000000 */
[----:B------:R-:W-:Y:S01]  /*2930*/  FSEL R21, R7, R21, !P0 ;  /* 0x0000001507157208 */ /* 0x000fe20004000000 */
[----:B------:R-:W-:Y:S06]  /*2940*/  BRA `(.L_x_52) ;  /* 0x0000000000547947 */ /* 0x000fec0003800000 */
.L_x_51:
[----:B------:R-:W-:-:S14]  /*2950*/  DSETP.NAN.AND P0, PT, R16, R16, PT ;  /* 0x000000101000722a */ /* 0x000fdc0003f08000 */
[----:B------:R-:W-:Y:S05]  /*2960*/  @P0 BRA `(.L_x_53) ;  /* 0x0000000000440947 */ /* 0x000fea0003800000 */
[----:B------:R-:W-:-:S14]  /*2970*/  DSETP.NAN.AND P0, PT, R14, R14, PT ;  /* 0x0000000e0e00722a */ /* 0x000fdc0003f08000 */
        /* <DEDUP_REMOVED lines=13> */
.L_x_54:
[----:B------:R-:W-:Y:S01]  /*2a50*/  LOP3.LUT R21, R15, 0x80000, RZ, 0xfc, !PT ;  /* 0x000800000f157812 */ /* 0x000fe200078efcff */
[----:B------:R-:W-:Y:S01]  /*2a60*/  IMAD.MOV.U32 R20, RZ, RZ, R14 ;  /* 0x000000ffff147224 */ /* 0x000fe200078e000e */
[----:B------:R-:W-:Y:S06]  /*2a70*/  BRA `(.L_x_52) ;  /* 0x0000000000087947 */ /* 0x000fec0003800000 */
.L_x_53:
[----:B------:R-:W-:Y:S01]  /*2a80*/  LOP3.LUT R21, R17, 0x80000, RZ, 0xfc, !PT ;  /* 0x0008000011157812 */ /* 0x000fe200078efcff */
[----:B------:R-:W-:-:S07]  /*2a90*/  IMAD.MOV.U32 R20, RZ, RZ, R16 ;  /* 0x000000ffff147224 */ /* 0x000fce00078e0010 */
.L_x_52:
[----:B------:R-:W-:Y:S05]  /*2aa0*/  BSYNC.RECONVERGENT B3 ;  /* 0x0000000000037941 */ /* 0x000fea0003800200 */
.L_x_50:
[----:B------:R-:W-:-:S04]  /*2ab0*/  IMAD.MOV.U32 R7, RZ, RZ, 0x0 ;  /* 0x00000000ff077424 */ /* 0x000fc800078e00ff */
[----:B------:R-:W-:Y:S05]  /*2ac0*/  RET.REL.NODEC R6 `(_Z12PDH_baselineP10hist_entryP8atomdescdi) ;  /* 0xffffffd4064c7950 */ /* 0x000fea0003c3ffff */
        .weak           $__internal_3_$__cuda_sm20_dsqrt_rn_f64_mediumpath_v1
        .type           $__internal_3_$__cuda_sm20_dsqrt_rn_f64_mediumpath_v1,@function
        .size           $__internal_3_$__cuda_sm20_dsqrt_rn_f64_mediumpath_v1,(.L_x_63 - $__internal_3_$__cuda_sm20_dsqrt_rn_f64_mediumpath_v1)
$__internal_3_$__cuda_sm20_dsqrt_rn_f64_mediumpath_v1:
[----:B------:R-:W-:Y:S01]  /*2ad0*/  ISETP.GE.U32.AND P0, PT, R20, -0x3400000, PT ;  /* 0xfcc000001400780c */ /* 0x000fe20003f06070 */
[----:B------:R-:W-:Y:S01]  /*2ae0*/  BSSY.RECONVERGENT B3, `(.L_x_55) ;  /* 0x0000026000037945 */ /* 0x000fe20003800200 */
[----:B------:R-:W-:Y:S02]  /*2af0*/  IMAD.MOV.U32 R15, RZ, RZ, R13 ;  /* 0x000000ffff0f7224 */ /* 0x000fe400078e000d */
[----:B------:R-:W-:Y:S02]  /*2b00*/  IMAD.MOV.U32 R13, RZ, RZ, R7 ;  /* 0x000000ffff0d7224 */ /* 0x000fe400078e0007 */
[----:B------:R-:W-:-:S07]  /*2b10*/  IMAD.MOV.U32 R7, RZ, RZ, R5 ;  /* 0x000000ffff077224 */ /* 0x000fce00078e0005 */
[----:B------:R-:W-:Y:S05]  /*2b20*/  @!P0 BRA `(.L_x_56) ;  /* 0x0000000000208947 */ /* 0x000fea0003800000 */
[----:B------:R-:W-:-:S10]  /*2b30*/  DFMA.RM R12, R12, R16, R6 ;  /* 0x000000100c0c722b */ /* 0x000fd40000004006 */
[----:B------:R-:W-:-:S04]  /*2b40*/  IADD3 R6, P0, PT, R12, 0x1, RZ ;  /* 0x000000010c067810 */ /* 0x000fc80007f1e0ff */
[----:B------:R-:W-:-:S06]  /*2b50*/  IADD3.X R7, PT, PT, RZ, R13, RZ, P0, !PT ;  /* 0x0000000dff077210 */ /* 0x000fcc00007fe4ff */
[----:B------:R-:W-:-:S08]  /*2b60*/  DFMA.RP R14, -R12, R6, R14 ;  /* 0x000000060c0e722b */ /* 0x000fd0000000810e */
[----:B------:R-:W-:-:S06]  /*2b70*/  DSETP.GT.AND P0, PT, R14, RZ, PT ;  /* 0x000000ff0e00722a */ /* 0x000fcc0003f04000 */
[----:B------:R-:W-:Y:S02]  /*2b80*/  FSEL R6, R6, R12, P0 ;  /* 0x0000000c06067208 */ /* 0x000fe40000000000 */
[----:B------:R-:W-:Y:S01]  /*2b90*/  FSEL R7, R7, R13, P0 ;  /* 0x0000000d07077208 */ /* 0x000fe20000000000 */
[----:B------:R-:W-:Y:S06]  /*2ba0*/  BRA `(.L_x_57) ;  /* 0x0000000000647947 */ /* 0x000fec0003800000 */
.L_x_56:
        /* <DEDUP_REMOVED lines=24> */
.L_x_58:
[----:B------:R-:W-:-:S11]  /*2d30*/  DADD R6, R14, R14 ;  /* 0x000000000e067229 */ /* 0x000fd6000000000e */
.L_x_57:
[----:B------:R-:W-:Y:S05]  /*2d40*/  BSYNC.RECONVERGENT B3 ;  /* 0x0000000000037941 */ /* 0x000fea0003800200 */
.L_x_55:
[----:B------:R-:W-:Y:S02]  /*2d50*/  IMAD.MOV.U32 R19, RZ, RZ, 0x0 ;  /* 0x00000000ff137424 */ /* 0x000fe400078e00ff */
[----:B------:R-:W-:Y:S02]  /*2d60*/  IMAD.MOV.U32 R16, RZ, RZ, R6 ;  /* 0x000000ffff107224 */ /* 0x000fe400078e0006 */
[----:B------:R-:W-:Y:S01]  /*2d70*/  IMAD.MOV.U32 R17, RZ, RZ, R7 ;  /* 0x000000ffff117224 */ /* 0x000fe200078e0007 */
[----:B------:R-:W-:Y:S06]  /*2d80*/  RET.REL.NODEC R18 `(_Z12PDH_baselineP10hist_entryP8atomdescdi) ;  /* 0xffffffd0129c7950 */ /* 0x000fec0003c3ffff */
.L_x_59:
        /* <DEDUP_REMOVED lines=15> */
.L_x_63:


//--------------------- .nv.global.init           --------------------------
	.section	.nv.global.init,"aw",@progbits
.nv.global.init:
	.type		$str,@object
	.size		$str,(.L_0 - $str)
$str:
        /*0000*/ 	.byte	0x25, 0x64, 0x2c, 0x20, 0x25, 0x64, 0x3a, 0x20, 0x25, 0x64, 0x2c, 0x20, 0x25, 0x66, 0x20, 0x0a
        /*0010*/ 	.byte	0x00
.L_0:


//--------------------- .nv.shared.reserved.0     --------------------------
	.section	.nv.shared.reserved.0,"aw",@nobits
	.weak		__nv_reservedSMEM_offset_0_alias
	.size		__nv_reservedSMEM_offset_0_alias, 0, 64
	.other		__nv_reservedSMEM_offset_0_alias,@"STO_CUDA_RESERVED_SHARED STV_DEFAULT"
__nv_reservedSMEM_offset_0_alias:
	.zero		0
	.zero		64


//--------------------- .nv.constant0._Z14PDH2D_baselineP10hist_entryP8atomdescd --------------------------
	.section	.nv.constant0._Z14PDH2D_baselineP10hist_entryP8atomdescd,"a",@progbits
	.sectionflags	@""
	.align	4
.nv.constant0._Z14PDH2D_baselineP10hist_entryP8atomdescd:
	.zero		920


//--------------------- .nv.constant0._Z12PDH_baselineP10hist_entryP8atomdescdi --------------------------
	.section	.nv.constant0._Z12PDH_baselineP10hist_entryP8atomdescdi,"a",@progbits
	.sectionflags	@""
	.align	4
.nv.constant0._Z12PDH_baselineP10hist_entryP8atomdescdi:
	.zero		924


//--------------------- SYMBOLS --------------------------

	.type		.nv.reservedSmem.offset0,@object
	.size		.nv.reservedSmem.offset0,0x4
	.type		vprintf,@function
